//
// Generated by NVIDIA NVVM Compiler
//
// Compiler Build ID: CL-36424714
// Cuda compilation tools, release 13.0, V13.0.88
// Based on NVVM 20.0.0
//

.version 9.0
.target sm_100
.address_size 64

	// .globl	_Z6d_fillPfS_iiffS_i
.global .align 4 .b8 precalc_xorwow_matrix[102400];
.global .align 4 .b8 precalc_xorwow_offset_matrix[102400];
.global .align 4 .b8 mrg32k3aM1[2304];
.global .align 4 .b8 mrg32k3aM2[2304];
.global .align 4 .b8 mrg32k3aM1SubSeq[2016];
.global .align 4 .b8 mrg32k3aM2SubSeq[2016];
.global .align 4 .b8 mrg32k3aM1Seq[2304];
.global .align 4 .b8 mrg32k3aM2Seq[2304];
.const .align 8 .b8 __cr_lgamma_table[72];

.visible .entry _Z6d_fillPfS_iiffS_i(
	.param .u64 .ptr .align 1 _Z6d_fillPfS_iiffS_i_param_0,
	.param .u64 .ptr .align 1 _Z6d_fillPfS_iiffS_i_param_1,
	.param .u32 _Z6d_fillPfS_iiffS_i_param_2,
	.param .u32 _Z6d_fillPfS_iiffS_i_param_3,
	.param .f32 _Z6d_fillPfS_iiffS_i_param_4,
	.param .f32 _Z6d_fillPfS_iiffS_i_param_5,
	.param .u64 .ptr .align 1 _Z6d_fillPfS_iiffS_i_param_6,
	.param .u32 _Z6d_fillPfS_iiffS_i_param_7
)
{
	.reg .pred 	%p<23>;
	.reg .b32 	%r<49>;
	.reg .b32 	%f<140>;
	.reg .b64 	%rd<18>;

	ld.param.u64 	%rd6, [_Z6d_fillPfS_iiffS_i_param_0];
	ld.param.u64 	%rd8, [_Z6d_fillPfS_iiffS_i_param_1];
	ld.param.u32 	%r11, [_Z6d_fillPfS_iiffS_i_param_2];
	ld.param.u32 	%r12, [_Z6d_fillPfS_iiffS_i_param_3];
	ld.param.u64 	%rd7, [_Z6d_fillPfS_iiffS_i_param_6];
	ld.param.u32 	%r13, [_Z6d_fillPfS_iiffS_i_param_7];
	cvta.to.global.u64 	%rd1, %rd8;
	mov.u32 	%r14, %ctaid.x;
	mov.u32 	%r15, %ntid.x;
	mov.u32 	%r16, %tid.x;
	mad.lo.s32 	%r1, %r14, %r15, %r16;
	cvt.rn.f32.s32 	%f1, %r13;
	abs.f32 	%f2, %f1;
	setp.eq.s32 	%p1, %r13, 1;
	mov.f32 	%f136, 0f3F800000;
	@%p1 bra 	$L__BB0_5;
	setp.num.f32 	%p2, %f2, %f2;
	@%p2 bra 	$L__BB0_3;
	mov.f32 	%f73, 0f40000000;
	add.rn.f32 	%f136, %f1, %f73;
	bra.uni 	$L__BB0_5;
$L__BB0_3:
	setp.lt.f32 	%p3, %f2, 0f00800000;
	mul.f32 	%f18, %f2, 0f4B800000;
	selp.f32 	%f19, %f18, %f2, %p3;
	mov.b32 	%r17, %f19;
	add.s32 	%r18, %r17, -1060439283;
	and.b32  	%r19, %r18, -8388608;
	sub.s32 	%r20, %r17, %r19;
	mov.b32 	%f20, %r20;
	cvt.rn.f32.s32 	%f21, %r19;
	selp.f32 	%f22, 0fC1C00000, 0f00000000, %p3;
	fma.rn.f32 	%f23, %f21, 0f34000000, %f22;
	add.f32 	%f24, %f20, 0fBF800000;
	add.f32 	%f25, %f20, 0f3F800000;
	rcp.approx.ftz.f32 	%f26, %f25;
	add.f32 	%f27, %f24, %f24;
	mul.f32 	%f28, %f27, %f26;
	mul.f32 	%f29, %f28, %f28;
	neg.f32 	%f30, %f28;
	sub.f32 	%f31, %f24, %f28;
	add.f32 	%f32, %f31, %f31;
	fma.rn.f32 	%f33, %f30, %f24, %f32;
	mul.rn.f32 	%f34, %f26, %f33;
	fma.rn.f32 	%f35, %f29, 0f3A2C32E4, 0f3B52E7DB;
	fma.rn.f32 	%f36, %f35, %f29, 0f3C93BB73;
	fma.rn.f32 	%f37, %f36, %f29, 0f3DF6384F;
	mul.rn.f32 	%f38, %f37, %f29;
	fma.rn.f32 	%f39, %f28, 0f3FB8AA3B, %f23;
	mul.f32 	%f40, %f38, 0f40400000;
	sub.f32 	%f41, %f23, %f39;
	fma.rn.f32 	%f42, %f28, 0f3FB8AA3B, %f41;
	fma.rn.f32 	%f43, %f34, 0f3FB8AA3B, %f42;
	fma.rn.f32 	%f44, %f28, 0f32A55E34, %f43;
	fma.rn.f32 	%f45, %f40, %f34, %f44;
	fma.rn.f32 	%f46, %f38, %f28, %f45;
	add.rn.f32 	%f47, %f39, %f46;
	mov.f32 	%f48, 0f40000000;
	mul.rn.f32 	%f49, %f47, %f48;
	cvt.rni.f32.f32 	%f50, %f49;
	sub.f32 	%f51, %f49, %f50;
	neg.f32 	%f52, %f49;
	fma.rn.f32 	%f53, %f47, 0f40000000, %f52;
	neg.f32 	%f54, %f39;
	add.rn.f32 	%f55, %f47, %f54;
	neg.f32 	%f56, %f55;
	add.rn.f32 	%f57, %f46, %f56;
	fma.rn.f32 	%f58, %f57, 0f40000000, %f53;
	add.f32 	%f59, %f51, %f58;
	setp.gt.f32 	%p4, %f50, 0f00000000;
	selp.b32 	%r21, 0, -2097152000, %p4;
	setp.ne.s32 	%p5, %r13, 0;
	setp.neu.f32 	%p6, %f2, 0f7F800000;
	setp.lt.f32 	%p7, %f49, 0f00000000;
	selp.f32 	%f60, 0f00000000, 0f7F800000, %p7;
	abs.f32 	%f61, %f49;
	setp.gt.f32 	%p8, %f61, 0f43180000;
	cvt.rzi.s32.f32 	%r22, %f50;
	shl.b32 	%r23, %r22, 23;
	sub.s32 	%r24, %r23, %r21;
	mov.b32 	%f62, %r24;
	add.s32 	%r25, %r21, 2130706432;
	mov.b32 	%f63, %r25;
	fma.rn.f32 	%f64, %f59, 0f391FCB8E, 0f3AAF85ED;
	fma.rn.f32 	%f65, %f64, %f59, 0f3C1D9856;
	fma.rn.f32 	%f66, %f65, %f59, 0f3D6357BB;
	fma.rn.f32 	%f67, %f66, %f59, 0f3E75FDEC;
	fma.rn.f32 	%f68, %f67, %f59, 0f3F317218;
	fma.rn.f32 	%f69, %f68, %f59, 0f3F800000;
	mul.f32 	%f70, %f69, %f63;
	mul.f32 	%f71, %f70, %f62;
	selp.f32 	%f136, %f60, %f71, %p8;
	and.pred  	%p9, %p5, %p6;
	@%p9 bra 	$L__BB0_5;
	add.f32 	%f72, %f1, %f1;
	mov.b32 	%r26, %f72;
	and.b32  	%r27, %r26, 2147483647;
	mov.b32 	%f136, %r27;
$L__BB0_5:
	cvt.rn.f32.s32 	%f74, %r1;
	setp.leu.f32 	%p10, %f136, %f74;
	@%p10 bra 	$L__BB0_16;
	setp.eq.s32 	%p11, %r1, %r11;
	@%p11 bra 	$L__BB0_17;
	setp.eq.s32 	%p12, %r12, 0;
	mov.f32 	%f139, 0f00000000;
	@%p12 bra 	$L__BB0_15;
	cvta.to.global.u64 	%rd2, %rd6;
	mul.lo.s32 	%r28, %r12, %r12;
	mul.lo.s32 	%r46, %r28, %r1;
	mul.lo.s32 	%r47, %r28, %r11;
	max.u32 	%r29, %r28, 1;
	neg.s32 	%r48, %r29;
	cvta.to.global.u64 	%rd17, %rd7;
	mov.f32 	%f139, 0f00000000;
$L__BB0_9:
	mul.wide.s32 	%rd9, %r47, 4;
	add.s64 	%rd10, %rd2, %rd9;
	mul.wide.s32 	%rd11, %r46, 4;
	add.s64 	%rd12, %rd2, %rd11;
	ld.global.f32 	%f8, [%rd17];
	ld.global.f32 	%f78, [%rd12];
	ld.global.f32 	%f79, [%rd10];
	sub.f32 	%f9, %f78, %f79;
	abs.f32 	%f10, %f9;
	setp.eq.f32 	%p13, %f9, 0f3F800000;
	mov.f32 	%f138, 0f3F800000;
	@%p13 bra 	$L__BB0_14;
	setp.num.f32 	%p14, %f10, %f10;
	@%p14 bra 	$L__BB0_12;
	mov.f32 	%f135, 0f40000000;
	add.rn.f32 	%f138, %f9, %f135;
	bra.uni 	$L__BB0_14;
$L__BB0_12:
	setp.lt.f32 	%p15, %f10, 0f00800000;
	mul.f32 	%f80, %f10, 0f4B800000;
	selp.f32 	%f81, %f80, %f10, %p15;
	mov.b32 	%r30, %f81;
	add.s32 	%r31, %r30, -1060439283;
	and.b32  	%r32, %r31, -8388608;
	sub.s32 	%r33, %r30, %r32;
	mov.b32 	%f82, %r33;
	cvt.rn.f32.s32 	%f83, %r32;
	selp.f32 	%f84, 0fC1C00000, 0f00000000, %p15;
	fma.rn.f32 	%f85, %f83, 0f34000000, %f84;
	add.f32 	%f86, %f82, 0fBF800000;
	add.f32 	%f87, %f82, 0f3F800000;
	rcp.approx.ftz.f32 	%f88, %f87;
	add.f32 	%f89, %f86, %f86;
	mul.f32 	%f90, %f89, %f88;
	mul.f32 	%f91, %f90, %f90;
	neg.f32 	%f92, %f90;
	sub.f32 	%f93, %f86, %f90;
	add.f32 	%f94, %f93, %f93;
	fma.rn.f32 	%f95, %f92, %f86, %f94;
	mul.rn.f32 	%f96, %f88, %f95;
	fma.rn.f32 	%f97, %f91, 0f3A2C32E4, 0f3B52E7DB;
	fma.rn.f32 	%f98, %f97, %f91, 0f3C93BB73;
	fma.rn.f32 	%f99, %f98, %f91, 0f3DF6384F;
	mul.rn.f32 	%f100, %f99, %f91;
	fma.rn.f32 	%f101, %f90, 0f3FB8AA3B, %f85;
	mul.f32 	%f102, %f100, 0f40400000;
	sub.f32 	%f103, %f85, %f101;
	fma.rn.f32 	%f104, %f90, 0f3FB8AA3B, %f103;
	fma.rn.f32 	%f105, %f96, 0f3FB8AA3B, %f104;
	fma.rn.f32 	%f106, %f90, 0f32A55E34, %f105;
	fma.rn.f32 	%f107, %f102, %f96, %f106;
	fma.rn.f32 	%f108, %f100, %f90, %f107;
	add.rn.f32 	%f109, %f101, %f108;
	mov.f32 	%f110, 0f40000000;
	mul.rn.f32 	%f111, %f109, %f110;
	cvt.rni.f32.f32 	%f112, %f111;
	sub.f32 	%f113, %f111, %f112;
	neg.f32 	%f114, %f111;
	fma.rn.f32 	%f115, %f109, 0f40000000, %f114;
	neg.f32 	%f116, %f101;
	add.rn.f32 	%f117, %f109, %f116;
	neg.f32 	%f118, %f117;
	add.rn.f32 	%f119, %f108, %f118;
	fma.rn.f32 	%f120, %f119, 0f40000000, %f115;
	add.f32 	%f121, %f113, %f120;
	setp.gt.f32 	%p16, %f112, 0f00000000;
	selp.b32 	%r34, 0, -2097152000, %p16;
	setp.neu.f32 	%p17, %f9, 0f00000000;
	setp.neu.f32 	%p18, %f10, 0f7F800000;
	setp.lt.f32 	%p19, %f111, 0f00000000;
	selp.f32 	%f122, 0f00000000, 0f7F800000, %p19;
	abs.f32 	%f123, %f111;
	setp.gt.f32 	%p20, %f123, 0f43180000;
	cvt.rzi.s32.f32 	%r35, %f112;
	shl.b32 	%r36, %r35, 23;
	sub.s32 	%r37, %r36, %r34;
	mov.b32 	%f124, %r37;
	add.s32 	%r38, %r34, 2130706432;
	mov.b32 	%f125, %r38;
	fma.rn.f32 	%f126, %f121, 0f391FCB8E, 0f3AAF85ED;
	fma.rn.f32 	%f127, %f126, %f121, 0f3C1D9856;
	fma.rn.f32 	%f128, %f127, %f121, 0f3D6357BB;
	fma.rn.f32 	%f129, %f128, %f121, 0f3E75FDEC;
	fma.rn.f32 	%f130, %f129, %f121, 0f3F317218;
	fma.rn.f32 	%f131, %f130, %f121, 0f3F800000;
	mul.f32 	%f132, %f131, %f125;
	mul.f32 	%f133, %f132, %f124;
	selp.f32 	%f138, %f122, %f133, %p20;
	and.pred  	%p21, %p17, %p18;
	@%p21 bra 	$L__BB0_14;
	add.f32 	%f134, %f9, %f9;
	mov.b32 	%r39, %f134;
	and.b32  	%r40, %r39, 2147483647;
	mov.b32 	%f138, %r40;
$L__BB0_14:
	fma.rn.f32 	%f139, %f8, %f138, %f139;
	add.s32 	%r48, %r48, 1;
	setp.ne.s32 	%p22, %r48, 0;
	add.s32 	%r47, %r47, 1;
	add.s32 	%r46, %r46, 1;
	add.s64 	%rd17, %rd17, 4;
	@%p22 bra 	$L__BB0_9;
$L__BB0_15:
	mul.lo.s32 	%r41, %r13, %r1;
	mad.lo.s32 	%r42, %r41, %r13, %r11;
	mul.wide.s32 	%rd13, %r42, 4;
	add.s64 	%rd14, %rd1, %rd13;
	st.global.f32 	[%rd14], %f139;
$L__BB0_16:
	ret;
$L__BB0_17:
	mul.lo.s32 	%r43, %r13, %r11;
	mad.lo.s32 	%r44, %r43, %r13, %r11;
	mul.wide.s32 	%rd15, %r44, 4;
	add.s64 	%rd16, %rd1, %rd15;
	mov.b32 	%r45, 1065353216;
	st.global.u32 	[%rd16], %r45;
	bra.uni 	$L__BB0_16;

}
	// .globl	_Z5patchPfS_iiiii
.visible .entry _Z5patchPfS_iiiii(
	.param .u64 .ptr .align 1 _Z5patchPfS_iiiii_param_0,
	.param .u64 .ptr .align 1 _Z5patchPfS_iiiii_param_1,
	.param .u32 _Z5patchPfS_iiiii_param_2,
	.param .u32 _Z5patchPfS_iiiii_param_3,
	.param .u32 _Z5patchPfS_iiiii_param_4,
	.param .u32 _Z5patchPfS_iiiii_param_5,
	.param .u32 _Z5patchPfS_iiiii_param_6
)
{
	.reg .pred 	%p<8>;
	.reg .b32 	%r<30>;
	.reg .b32 	%f<2>;
	.reg .b64 	%rd<9>;

	ld.param.u64 	%rd1, [_Z5patchPfS_iiiii_param_0];
	ld.param.u64 	%rd2, [_Z5patchPfS_iiiii_param_1];
	ld.param.u32 	%r4, [_Z5patchPfS_iiiii_param_2];
	ld.param.u32 	%r5, [_Z5patchPfS_iiiii_param_3];
	ld.param.u32 	%r6, [_Z5patchPfS_iiiii_param_4];
	ld.param.u32 	%r7, [_Z5patchPfS_iiiii_param_5];
	ld.param.u32 	%r9, [_Z5patchPfS_iiiii_param_6];
	mov.u32 	%r10, %ctaid.x;
	mov.u32 	%r11, %ntid.x;
	mov.u32 	%r12, %tid.x;
	mad.lo.s32 	%r13, %r10, %r11, %r12;
	add.s32 	%r14, %r7, -1;
	shr.u32 	%r15, %r14, 31;
	add.s32 	%r16, %r14, %r15;
	shr.s32 	%r1, %r16, 1;
	div.s32 	%r2, %r13, %r6;
	mul.lo.s32 	%r17, %r2, %r6;
	sub.s32 	%r3, %r13, %r17;
	setp.ge.s32 	%p1, %r2, %r6;
	setp.lt.s32 	%p2, %r6, 0;
	add.s32 	%r18, %r2, %r1;
	setp.ge.s32 	%p3, %r18, %r9;
	or.pred  	%p4, %p1, %p3;
	or.pred  	%p5, %p4, %p2;
	add.s32 	%r20, %r3, %r1;
	setp.ge.s32 	%p6, %r20, %r9;
	or.pred  	%p7, %p5, %p6;
	@%p7 bra 	$L__BB1_2;
	cvta.to.global.u64 	%rd3, %rd1;
	cvta.to.global.u64 	%rd4, %rd2;
	mad.lo.s32 	%r22, %r2, %r9, %r3;
	mad.lo.s32 	%r23, %r22, %r7, %r4;
	mad.lo.s32 	%r24, %r23, %r7, %r5;
	sub.s32 	%r25, %r5, %r1;
	add.s32 	%r26, %r25, %r2;
	sub.s32 	%r27, %r4, %r1;
	add.s32 	%r28, %r27, %r3;
	mad.lo.s32 	%r29, %r26, %r6, %r28;
	mul.wide.s32 	%rd5, %r29, 4;
	add.s64 	%rd6, %rd3, %rd5;
	ld.global.f32 	%f1, [%rd6];
	mul.wide.s32 	%rd7, %r24, 4;
	add.s64 	%rd8, %rd4, %rd7;
	st.global.f32 	[%rd8], %f1;
$L__BB1_2:
	ret;

}
	// .globl	_Z9mirroringPfS_ii
.visible .entry _Z9mirroringPfS_ii(
	.param .u64 .ptr .align 1 _Z9mirroringPfS_ii_param_0,
	.param .u64 .ptr .align 1 _Z9mirroringPfS_ii_param_1,
	.param .u32 _Z9mirroringPfS_ii_param_2,
	.param .u32 _Z9mirroringPfS_ii_param_3
)
{
	.reg .pred 	%p<5>;
	.reg .b32 	%r<20>;
	.reg .b32 	%f<2>;
	.reg .b64 	%rd<10>;

	ld.param.u64 	%rd2, [_Z9mirroringPfS_ii_param_0];
	ld.param.u64 	%rd3, [_Z9mirroringPfS_ii_param_1];
	ld.param.u32 	%r5, [_Z9mirroringPfS_ii_param_2];
	ld.param.u32 	%r4, [_Z9mirroringPfS_ii_param_3];
	cvta.to.global.u64 	%rd1, %rd3;
	add.s32 	%r6, %r5, -1;
	shr.u32 	%r7, %r6, 31;
	add.s32 	%r8, %r6, %r7;
	shr.s32 	%r1, %r8, 1;
	and.b32  	%r9, %r8, -2;
	add.s32 	%r2, %r9, %r4;
	mov.u32 	%r10, %ctaid.x;
	mov.u32 	%r11, %ntid.x;
	mov.u32 	%r12, %tid.x;
	mad.lo.s32 	%r3, %r10, %r11, %r12;
	mul.lo.s32 	%r13, %r2, %r2;
	setp.ge.s32 	%p1, %r3, %r13;
	@%p1 bra 	$L__BB2_4;
	div.s32 	%r14, %r3, %r2;
	mul.lo.s32 	%r15, %r14, %r2;
	sub.s32 	%r16, %r3, %r15;
	min.s32 	%r17, %r14, %r16;
	setp.ge.s32 	%p2, %r17, %r1;
	max.s32 	%r18, %r14, %r16;
	setp.le.s32 	%p3, %r18, %r4;
	and.pred  	%p4, %p3, %p2;
	@%p4 bra 	$L__BB2_3;
	mul.wide.s32 	%rd8, %r3, 4;
	add.s64 	%rd9, %rd1, %rd8;
	mov.b32 	%r19, 0;
	st.global.u32 	[%rd9], %r19;
	bra.uni 	$L__BB2_4;
$L__BB2_3:
	cvta.to.global.u64 	%rd4, %rd2;
	mul.wide.s32 	%rd5, %r3, 4;
	add.s64 	%rd6, %rd4, %rd5;
	ld.global.f32 	%f1, [%rd6];
	add.s64 	%rd7, %rd1, %rd5;
	st.global.f32 	[%rd7], %f1;
$L__BB2_4:
	ret;

}
	// .globl	_Z10matrix_vecPfS_S_i
.visible .entry _Z10matrix_vecPfS_S_i(
	.param .u64 .ptr .align 1 _Z10matrix_vecPfS_S_i_param_0,
	.param .u64 .ptr .align 1 _Z10matrix_vecPfS_S_i_param_1,
	.param .u64 .ptr .align 1 _Z10matrix_vecPfS_S_i_param_2,
	.param .u32 _Z10matrix_vecPfS_S_i_param_3
)
{
	.reg .pred 	%p<8>;
	.reg .b32 	%r<36>;
	.reg .b32 	%f<95>;
	.reg .b64 	%rd<30>;

	ld.param.u64 	%rd8, [_Z10matrix_vecPfS_S_i_param_0];
	ld.param.u64 	%rd9, [_Z10matrix_vecPfS_S_i_param_1];
	ld.param.u64 	%rd7, [_Z10matrix_vecPfS_S_i_param_2];
	ld.param.u32 	%r18, [_Z10matrix_vecPfS_S_i_param_3];
	cvta.to.global.u64 	%rd1, %rd9;
	cvta.to.global.u64 	%rd2, %rd8;
	mov.u32 	%r19, %ctaid.x;
	mov.u32 	%r20, %ntid.x;
	mov.u32 	%r21, %tid.x;
	mad.lo.s32 	%r1, %r19, %r20, %r21;
	mul.lo.s32 	%r2, %r18, %r18;
	setp.ge.s32 	%p1, %r1, %r2;
	@%p1 bra 	$L__BB3_10;
	rem.s32 	%r23, %r1, %r18;
	sub.s32 	%r24, %r1, %r23;
	mad.lo.s32 	%r25, %r24, %r18, %r23;
	mul.lo.s32 	%r3, %r2, %r25;
	mul.lo.s32 	%r4, %r2, %r1;
	max.u32 	%r5, %r2, 1;
	and.b32  	%r6, %r5, 5;
	setp.lt.u32 	%p2, %r2, 8;
	mov.f32 	%f86, 0f00000000;
	mov.b32 	%r35, 0;
	mov.f32 	%f85, %f86;
	@%p2 bra 	$L__BB3_4;
	and.b32  	%r35, %r5, 2147483640;
	neg.s32 	%r33, %r35;
	add.s64 	%rd3, %rd2, 16;
	add.s64 	%rd29, %rd1, 16;
	mov.f32 	%f86, 0f00000000;
	mov.u32 	%r31, %r3;
	mov.u32 	%r32, %r4;
$L__BB3_3:
	.pragma "nounroll";
	mul.wide.s32 	%rd10, %r31, 4;
	add.s64 	%rd11, %rd3, %rd10;
	ld.global.f32 	%f22, [%rd11+-16];
	ld.global.f32 	%f23, [%rd29+-16];
	fma.rn.f32 	%f24, %f22, %f23, %f85;
	mul.wide.s32 	%rd12, %r32, 4;
	add.s64 	%rd13, %rd2, %rd12;
	ld.global.f32 	%f25, [%rd13];
	add.f32 	%f26, %f86, %f25;
	ld.global.f32 	%f27, [%rd11+-12];
	ld.global.f32 	%f28, [%rd29+-12];
	fma.rn.f32 	%f29, %f27, %f28, %f24;
	ld.global.f32 	%f30, [%rd13+4];
	add.f32 	%f31, %f26, %f30;
	ld.global.f32 	%f32, [%rd11+-8];
	ld.global.f32 	%f33, [%rd29+-8];
	fma.rn.f32 	%f34, %f32, %f33, %f29;
	ld.global.f32 	%f35, [%rd13+8];
	add.f32 	%f36, %f31, %f35;
	ld.global.f32 	%f37, [%rd11+-4];
	ld.global.f32 	%f38, [%rd29+-4];
	fma.rn.f32 	%f39, %f37, %f38, %f34;
	ld.global.f32 	%f40, [%rd13+12];
	add.f32 	%f41, %f36, %f40;
	ld.global.f32 	%f42, [%rd11];
	ld.global.f32 	%f43, [%rd29];
	fma.rn.f32 	%f44, %f42, %f43, %f39;
	ld.global.f32 	%f45, [%rd13+16];
	add.f32 	%f46, %f41, %f45;
	ld.global.f32 	%f47, [%rd11+4];
	ld.global.f32 	%f48, [%rd29+4];
	fma.rn.f32 	%f49, %f47, %f48, %f44;
	ld.global.f32 	%f50, [%rd13+20];
	add.f32 	%f51, %f46, %f50;
	ld.global.f32 	%f52, [%rd11+8];
	ld.global.f32 	%f53, [%rd29+8];
	fma.rn.f32 	%f54, %f52, %f53, %f49;
	ld.global.f32 	%f55, [%rd13+24];
	add.f32 	%f56, %f51, %f55;
	ld.global.f32 	%f57, [%rd11+12];
	ld.global.f32 	%f58, [%rd29+12];
	fma.rn.f32 	%f85, %f57, %f58, %f54;
	ld.global.f32 	%f59, [%rd13+28];
	add.f32 	%f86, %f56, %f59;
	add.s32 	%r33, %r33, 8;
	add.s32 	%r32, %r32, 8;
	add.s32 	%r31, %r31, 8;
	add.s64 	%rd29, %rd29, 32;
	setp.ne.s32 	%p3, %r33, 0;
	@%p3 bra 	$L__BB3_3;
$L__BB3_4:
	setp.eq.s32 	%p4, %r6, 0;
	@%p4 bra 	$L__BB3_9;
	setp.lt.u32 	%p5, %r6, 4;
	@%p5 bra 	$L__BB3_7;
	add.s32 	%r26, %r35, %r3;
	mul.wide.s32 	%rd14, %r26, 4;
	add.s64 	%rd15, %rd2, %rd14;
	ld.global.f32 	%f61, [%rd15];
	mul.wide.u32 	%rd16, %r35, 4;
	add.s64 	%rd17, %rd1, %rd16;
	ld.global.f32 	%f62, [%rd17];
	fma.rn.f32 	%f63, %f61, %f62, %f85;
	add.s32 	%r27, %r35, %r4;
	mul.wide.s32 	%rd18, %r27, 4;
	add.s64 	%rd19, %rd2, %rd18;
	ld.global.f32 	%f64, [%rd19];
	add.f32 	%f65, %f86, %f64;
	ld.global.f32 	%f66, [%rd15+4];
	ld.global.f32 	%f67, [%rd17+4];
	fma.rn.f32 	%f68, %f66, %f67, %f63;
	ld.global.f32 	%f69, [%rd19+4];
	add.f32 	%f70, %f65, %f69;
	ld.global.f32 	%f71, [%rd15+8];
	ld.global.f32 	%f72, [%rd17+8];
	fma.rn.f32 	%f73, %f71, %f72, %f68;
	ld.global.f32 	%f74, [%rd19+8];
	add.f32 	%f75, %f70, %f74;
	ld.global.f32 	%f76, [%rd15+12];
	ld.global.f32 	%f77, [%rd17+12];
	fma.rn.f32 	%f85, %f76, %f77, %f73;
	ld.global.f32 	%f78, [%rd19+12];
	add.f32 	%f86, %f75, %f78;
	add.s32 	%r35, %r35, 4;
$L__BB3_7:
	and.b32  	%r28, %r5, 1;
	setp.eq.b32 	%p6, %r28, 1;
	not.pred 	%p7, %p6;
	@%p7 bra 	$L__BB3_9;
	add.s32 	%r29, %r35, %r3;
	mul.wide.s32 	%rd20, %r29, 4;
	add.s64 	%rd21, %rd2, %rd20;
	ld.global.f32 	%f79, [%rd21];
	mul.wide.u32 	%rd22, %r35, 4;
	add.s64 	%rd23, %rd1, %rd22;
	ld.global.f32 	%f80, [%rd23];
	fma.rn.f32 	%f85, %f79, %f80, %f85;
	add.s32 	%r30, %r35, %r4;
	mul.wide.s32 	%rd24, %r30, 4;
	add.s64 	%rd25, %rd2, %rd24;
	ld.global.f32 	%f81, [%rd25];
	add.f32 	%f86, %f86, %f81;
$L__BB3_9:
	div.rn.f32 	%f82, %f85, %f86;
	cvta.to.global.u64 	%rd26, %rd7;
	mul.wide.s32 	%rd27, %r1, 4;
	add.s64 	%rd28, %rd26, %rd27;
	st.global.f32 	[%rd28], %f82;
$L__BB3_10:
	ret;

}


// ===== COMPILED SASS (sm_100) =====

	.target	sm_100

	.elftype	@"ET_EXEC"


//--------------------- .note.nv.tkinfo           --------------------------
	.section	.note.nv.tkinfo,"",@"SHT_NOTE"
	.sectionflags	@"SHF_NOTE_NV_TKINFO"
	.tkinfo
        /*0018*/ 	.word	0x00000002
        /*0030*/ 	.string	""
        /*0030*/ 	.string	"ptxas"
        /*0030*/ 	.string	"Cuda compilation tools, release 13.0, V13.0.88"
        /*0030*/ 	.string	"Build cuda_13.0.r13.0/compiler.36424714_0"
        /*0030*/ 	.string	"-arch sm_100 -m 64 "



//--------------------- .note.nv.cuinfo           --------------------------
	.section	.note.nv.cuinfo,"",@"SHT_NOTE"
	.sectionflags	@"SHF_NOTE_NV_CUINFO"
        /*0018*/ 	.short	0x0002
        /*001a*/ 	.short	0x0064
        /*001c*/ 	.short	0x0082
	.zero		2


//--------------------- .nv.info                  --------------------------
	.section	.nv.info,"",@"SHT_CUDA_INFO"
	.align	4


	//----- nvinfo : EIATTR_REGCOUNT
	.align		4
        /*0000*/ 	.byte	0x04, 0x2f
        /*0002*/ 	.short	(.L_10 - .L_9)
	.align		4
.L_9:
        /*0004*/ 	.word	index@(_Z6d_fillPfS_iiffS_i)
        /*0008*/ 	.word	0x00000016


	//----- nvinfo : EIATTR_FRAME_SIZE
	.align		4
.L_10:
        /*000c*/ 	.byte	0x04, 0x11
        /*000e*/ 	.short	(.L_12 - .L_11)
	.align		4
.L_11:
        /*0010*/ 	.word	index@(_Z6d_fillPfS_iiffS_i)
        /*0014*/ 	.word	0x00000000


	//----- nvinfo : EIATTR_REGCOUNT
	.align		4
.L_12:
        /*0018*/ 	.byte	0x04, 0x2f
        /*001a*/ 	.short	(.L_14 - .L_13)
	.align		4
.L_13:
        /*001c*/ 	.word	index@(_Z5patchPfS_iiiii)
        /*0020*/ 	.word	0x0000000e


	//----- nvinfo : EIATTR_FRAME_SIZE
	.align		4
.L_14:
        /*0024*/ 	.byte	0x04, 0x11
        /*0026*/ 	.short	(.L_16 - .L_15)
	.align		4
.L_15:
        /*0028*/ 	.word	index@(_Z5patchPfS_iiiii)
        /*002c*/ 	.word	0x00000000


	//----- nvinfo : EIATTR_REGCOUNT
	.align		4
.L_16:
        /*0030*/ 	.byte	0x04, 0x2f
        /*0032*/ 	.short	(.L_18 - .L_17)
	.align		4
.L_17:
        /*0034*/ 	.word	index@(_Z9mirroringPfS_ii)
        /*0038*/ 	.word	0x0000000f


	//----- nvinfo : EIATTR_FRAME_SIZE
	.align		4
.L_18:
        /*003c*/ 	.byte	0x04, 0x11
        /*003e*/ 	.short	(.L_20 - .L_19)
	.align		4
.L_19:
        /*0040*/ 	.word	index@(_Z9mirroringPfS_ii)
        /*0044*/ 	.word	0x00000000


	//----- nvinfo : EIATTR_REGCOUNT
	.align		4
.L_20:
        /*0048*/ 	.byte	0x04, 0x2f
        /*004a*/ 	.short	(.L_22 - .L_21)
	.align		4
.L_21:
        /*004c*/ 	.word	index@(_Z10matrix_vecPfS_S_i)
        /*0050*/ 	.word	0x00000020


	//----- nvinfo : EIATTR_FRAME_SIZE
	.align		4
.L_22:
        /*0054*/ 	.byte	0x04, 0x11
        /*0056*/ 	.short	(.L_24 - .L_23)
	.align		4
.L_23:
        /*0058*/ 	.word	index@($__internal_0_$__cuda_sm3x_div_rn_noftz_f32_slowpath)
        /*005c*/ 	.word	0x00000000


	//----- nvinfo : EIATTR_FRAME_SIZE
	.align		4
.L_24:
        /*0060*/ 	.byte	0x04, 0x11
        /*0062*/ 	.short	(.L_26 - .L_25)
	.align		4
.L_25:
        /*0064*/ 	.word	index@(_Z10matrix_vecPfS_S_i)
        /*0068*/ 	.word	0x00000000


	//----- nvinfo : EIATTR_MIN_STACK_SIZE
	.align		4
.L_26:
        /*006c*/ 	.byte	0x04, 0x12
        /*006e*/ 	.short	(.L_28 - .L_27)
	.align		4
.L_27:
        /*0070*/ 	.word	index@(_Z10matrix_vecPfS_S_i)
        /*0074*/ 	.word	0x00000000


	//----- nvinfo : EIATTR_MIN_STACK_SIZE
	.align		4
.L_28:
        /*0078*/ 	.byte	0x04, 0x12
        /*007a*/ 	.short	(.L_30 - .L_29)
	.align		4
.L_29:
        /*007c*/ 	.word	index@(_Z9mirroringPfS_ii)
        /*0080*/ 	.word	0x00000000


	//----- nvinfo : EIATTR_MIN_STACK_SIZE
	.align		4
.L_30:
        /*0084*/ 	.byte	0x04, 0x12
        /*0086*/ 	.short	(.L_32 - .L_31)
	.align		4
.L_31:
        /*0088*/ 	.word	index@(_Z5patchPfS_iiiii)
        /*008c*/ 	.word	0x00000000


	//----- nvinfo : EIATTR_MIN_STACK_SIZE
	.align		4
.L_32:
        /*0090*/ 	.byte	0x04, 0x12
        /*0092*/ 	.short	(.L_34 - .L_33)
	.align		4
.L_33:
        /*0094*/ 	.word	index@(_Z6d_fillPfS_iiffS_i)
        /*0098*/ 	.word	0x00000000
.L_34:


//--------------------- .nv.compat                --------------------------
	.section	.nv.compat,"",@"SHT_CUDA_COMPAT_INFO"
	.align	4
        /*0000*/ 	.byte	0x02, 0x09, 0x00, 0x00, 0x02, 0x02, 0x01, 0x00, 0x02, 0x05, 0x05, 0x00, 0x03, 0x07, 0x01, 0x01
        /*0010*/ 	.byte	0x02, 0x03, 0x00, 0x00, 0x02, 0x06, 0x01, 0x00, 0x04, 0x0b, 0x08, 0x00, 0x01, 0x00, 0x00, 0x00
        /*0020*/ 	.byte	0x00, 0x00, 0x00, 0x00


//--------------------- .nv.info._Z10matrix_vecPfS_S_i --------------------------
	.section	.nv.info._Z10matrix_vecPfS_S_i,"",@"SHT_CUDA_INFO"
	.sectionflags	@""
	.align	4


	//----- nvinfo : EIATTR_CUDA_API_VERSION
	.align		4
        /*0000*/ 	.byte	0x04, 0x37
        /*0002*/ 	.short	(.L_36 - .L_35)
.L_35:
        /*0004*/ 	.word	0x00000082


	//----- nvinfo : EIATTR_KPARAM_INFO
	.align		4
.L_36:
        /*0008*/ 	.byte	0x04, 0x17
        /*000a*/ 	.short	(.L_38 - .L_37)
.L_37:
        /*000c*/ 	.word	0x00000000
        /*0010*/ 	.short	0x0003
        /*0012*/ 	.short	0x0018
        /*0014*/ 	.byte	0x00, 0xf0, 0x11, 0x00


	//----- nvinfo : EIATTR_KPARAM_INFO
	.align		4
.L_38:
        /*0018*/ 	.byte	0x04, 0x17
        /*001a*/ 	.short	(.L_40 - .L_39)
.L_39:
        /*001c*/ 	.word	0x00000000
        /*0020*/ 	.short	0x0002
        /*0022*/ 	.short	0x0010
        /*0024*/ 	.byte	0x00, 0xf5, 0x21, 0x00


	//----- nvinfo : EIATTR_KPARAM_INFO
	.align		4
.L_40:
        /*0028*/ 	.byte	0x04, 0x17
        /*002a*/ 	.short	(.L_42 - .L_41)
.L_41:
        /*002c*/ 	.word	0x00000000
        /*0030*/ 	.short	0x0001
        /*0032*/ 	.short	0x0008
        /*0034*/ 	.byte	0x00, 0xf5, 0x21, 0x00


	//----- nvinfo : EIATTR_KPARAM_INFO
	.align		4
.L_42:
        /*0038*/ 	.byte	0x04, 0x17
        /*003a*/ 	.short	(.L_44 - .L_43)
.L_43:
        /*003c*/ 	.word	0x00000000
        /*0040*/ 	.short	0x0000
        /*0042*/ 	.short	0x0000
        /*0044*/ 	.byte	0x00, 0xf5, 0x21, 0x00


	//----- nvinfo : EIATTR_SPARSE_MMA_MASK
	.align		4
.L_44:
        /*0048*/ 	.byte	0x03, 0x50
        /*004a*/ 	.short	0x0000


	//----- nvinfo : EIATTR_MAXREG_COUNT
	.align		4
        /*004c*/ 	.byte	0x03, 0x1b
        /*004e*/ 	.short	0x00ff


	//----- nvinfo : EIATTR_MERCURY_ISA_VERSION
	.align		4
        /*0050*/ 	.byte	0x03, 0x5f
        /*0052*/ 	.short	0x0101


	//----- nvinfo : EIATTR_VRC_CTA_INIT_COUNT
	.align		4
        /*0054*/ 	.byte	0x02, 0x4a
	.zero		1
	.zero		1


	//----- nvinfo : EIATTR_EXIT_INSTR_OFFSETS
	.align		4
        /*0058*/ 	.byte	0x04, 0x1c
        /*005a*/ 	.short	(.L_46 - .L_45)


	//   ....[0]....
.L_45:
        /*005c*/ 	.word	0x00000080


	//   ....[1]....
        /*0060*/ 	.word	0x00000ac0


	//----- nvinfo : EIATTR_CRS_STACK_SIZE
	.align		4
.L_46:
        /*0064*/ 	.byte	0x04, 0x1e
        /*0066*/ 	.short	(.L_48 - .L_47)
.L_47:
        /*0068*/ 	.word	0x00000000


	//----- nvinfo : EIATTR_CBANK_PARAM_SIZE
	.align		4
.L_48:
        /*006c*/ 	.byte	0x03, 0x19
        /*006e*/ 	.short	0x001c


	//----- nvinfo : EIATTR_PARAM_CBANK
	.align		4
        /*0070*/ 	.byte	0x04, 0x0a
        /*0072*/ 	.short	(.L_50 - .L_49)
	.align		4
.L_49:
        /*0074*/ 	.word	index@(.nv.constant0._Z10matrix_vecPfS_S_i)
        /*0078*/ 	.short	0x0380
        /*007a*/ 	.short	0x001c


	//----- nvinfo : EIATTR_SW_WAR
	.align		4
.L_50:
        /*007c*/ 	.byte	0x04, 0x36
        /*007e*/ 	.short	(.L_52 - .L_51)
.L_51:
        /*0080*/ 	.word	0x00000008
.L_52:


//--------------------- .nv.info._Z9mirroringPfS_ii --------------------------
	.section	.nv.info._Z9mirroringPfS_ii,"",@"SHT_CUDA_INFO"
	.sectionflags	@""
	.align	4


	//----- nvinfo : EIATTR_CUDA_API_VERSION
	.align		4
        /*0000*/ 	.byte	0x04, 0x37
        /*0002*/ 	.short	(.L_54 - .L_53)
.L_53:
        /*0004*/ 	.word	0x00000082


	//----- nvinfo : EIATTR_KPARAM_INFO
	.align		4
.L_54:
        /*0008*/ 	.byte	0x04, 0x17
        /*000a*/ 	.short	(.L_56 - .L_55)
.L_55:
        /*000c*/ 	.word	0x00000000
        /*0010*/ 	.short	0x0003
        /*0012*/ 	.short	0x0014
        /*0014*/ 	.byte	0x00, 0xf0, 0x11, 0x00


	//----- nvinfo : EIATTR_KPARAM_INFO
	.align		4
.L_56:
        /*0018*/ 	.byte	0x04, 0x17
        /*001a*/ 	.short	(.L_58 - .L_57)
.L_57:
        /*001c*/ 	.word	0x00000000
        /*0020*/ 	.short	0x0002
        /*0022*/ 	.short	0x0010
        /*0024*/ 	.byte	0x00, 0xf0, 0x11, 0x00


	//----- nvinfo : EIATTR_KPARAM_INFO
	.align		4
.L_58:
        /*0028*/ 	.byte	0x04, 0x17
        /*002a*/ 	.short	(.L_60 - .L_59)
.L_59:
        /*002c*/ 	.word	0x00000000
        /*0030*/ 	.short	0x0001
        /*0032*/ 	.short	0x0008
        /*0034*/ 	.byte	0x00, 0xf5, 0x21, 0x00


	//----- nvinfo : EIATTR_KPARAM_INFO
	.align		4
.L_60:
        /*0038*/ 	.byte	0x04, 0x17
        /*003a*/ 	.short	(.L_62 - .L_61)
.L_61:
        /*003c*/ 	.word	0x00000000
        /*0040*/ 	.short	0x0000
        /*0042*/ 	.short	0x0000
        /*0044*/ 	.byte	0x00, 0xf5, 0x21, 0x00


	//----- nvinfo : EIATTR_SPARSE_MMA_MASK
	.align		4
.L_62:
        /*0048*/ 	.byte	0x03, 0x50
        /*004a*/ 	.short	0x0000


	//----- nvinfo : EIATTR_MAXREG_COUNT
	.align		4
        /*004c*/ 	.byte	0x03, 0x1b
        /*004e*/ 	.short	0x00ff


	//----- nvinfo : EIATTR_MERCURY_ISA_VERSION
	.align		4
        /*0050*/ 	.byte	0x03, 0x5f
        /*0052*/ 	.short	0x0101


	//----- nvinfo : EIATTR_VRC_CTA_INIT_COUNT
	.align		4
        /*0054*/ 	.byte	0x02, 0x4a
	.zero		1
	.zero		1


	//----- nvinfo : EIATTR_EXIT_INSTR_OFFSETS
	.align		4
        /*0058*/ 	.byte	0x04, 0x1c
        /*005a*/ 	.short	(.L_64 - .L_63)


	//   ....[0]....
.L_63:
        /*005c*/ 	.word	0x000000c0


	//   ....[1]....
        /*0060*/ 	.word	0x00000310


	//   ....[2]....
        /*0064*/ 	.word	0x00000380


	//----- nvinfo : EIATTR_CBANK_PARAM_SIZE
	.align		4
.L_64:
        /*0068*/ 	.byte	0x03, 0x19
        /*006a*/ 	.short	0x0018


	//----- nvinfo : EIATTR_PARAM_CBANK
	.align		4
        /*006c*/ 	.byte	0x04, 0x0a
        /*006e*/ 	.short	(.L_66 - .L_65)
	.align		4
.L_65:
        /*0070*/ 	.word	index@(.nv.constant0._Z9mirroringPfS_ii)
        /*0074*/ 	.short	0x0380
        /*0076*/ 	.short	0x0018


	//----- nvinfo : EIATTR_SW_WAR
	.align		4
.L_66:
        /*0078*/ 	.byte	0x04, 0x36
        /*007a*/ 	.short	(.L_68 - .L_67)
.L_67:
        /*007c*/ 	.word	0x00000008
.L_68:


//--------------------- .nv.info._Z5patchPfS_iiiii --------------------------
	.section	.nv.info._Z5patchPfS_iiiii,"",@"SHT_CUDA_INFO"
	.sectionflags	@""
	.align	4


	//----- nvinfo : EIATTR_CUDA_API_VERSION
	.align		4
        /*0000*/ 	.byte	0x04, 0x37
        /*0002*/ 	.short	(.L_70 - .L_69)
.L_69:
        /*0004*/ 	.word	0x00000082


	//----- nvinfo : EIATTR_KPARAM_INFO
	.align		4
.L_70:
        /*0008*/ 	.byte	0x04, 0x17
        /*000a*/ 	.short	(.L_72 - .L_71)
.L_71:
        /*000c*/ 	.word	0x00000000
        /*0010*/ 	.short	0x0006
        /*0012*/ 	.short	0x0020
        /*0014*/ 	.byte	0x00, 0xf0, 0x11, 0x00


	//----- nvinfo : EIATTR_KPARAM_INFO
	.align		4
.L_72:
        /*0018*/ 	.byte	0x04, 0x17
        /*001a*/ 	.short	(.L_74 - .L_73)
.L_73:
        /*001c*/ 	.word	0x00000000
        /*0020*/ 	.short	0x0005
        /*0022*/ 	.short	0x001c
        /*0024*/ 	.byte	0x00, 0xf0, 0x11, 0x00


	//----- nvinfo : EIATTR_KPARAM_INFO
	.align		4
.L_74:
        /*0028*/ 	.byte	0x04, 0x17
        /*002a*/ 	.short	(.L_76 - .L_75)
.L_75:
        /*002c*/ 	.word	0x00000000
        /*0030*/ 	.short	0x0004
        /*0032*/ 	.short	0x0018
        /*0034*/ 	.byte	0x00, 0xf0, 0x11, 0x00


	//----- nvinfo : EIATTR_KPARAM_INFO
	.align		4
.L_76:
        /*0038*/ 	.byte	0x04, 0x17
        /*003a*/ 	.short	(.L_78 - .L_77)
.L_77:
        /*003c*/ 	.word	0x00000000
        /*0040*/ 	.short	0x0003
        /*0042*/ 	.short	0x0014
        /*0044*/ 	.byte	0x00, 0xf0, 0x11, 0x00


	//----- nvinfo : EIATTR_KPARAM_INFO
	.align		4
.L_78:
        /*0048*/ 	.byte	0x04, 0x17
        /*004a*/ 	.short	(.L_80 - .L_79)
.L_79:
        /*004c*/ 	.word	0x00000000
        /*0050*/ 	.short	0x0002
        /*0052*/ 	.short	0x0010
        /*0054*/ 	.byte	0x00, 0xf0, 0x11, 0x00


	//----- nvinfo : EIATTR_KPARAM_INFO
	.align		4
.L_80:
        /*0058*/ 	.byte	0x04, 0x17
        /*005a*/ 	.short	(.L_82 - .L_81)
.L_81:
        /*005c*/ 	.word	0x00000000
        /*0060*/ 	.short	0x0001
        /*0062*/ 	.short	0x0008
        /*0064*/ 	.byte	0x00, 0xf5, 0x21, 0x00


	//----- nvinfo : EIATTR_KPARAM_INFO
	.align		4
.L_82:
        /*0068*/ 	.byte	0x04, 0x17
        /*006a*/ 	.short	(.L_84 - .L_83)
.L_83:
        /*006c*/ 	.word	0x00000000
        /*0070*/ 	.short	0x0000
        /*0072*/ 	.short	0x0000
        /*0074*/ 	.byte	0x00, 0xf5, 0x21, 0x00


	//----- nvinfo : EIATTR_SPARSE_MMA_MASK
	.align		4
.L_84:
        /*0078*/ 	.byte	0x03, 0x50
        /*007a*/ 	.short	0x0000


	//----- nvinfo : EIATTR_MAXREG_COUNT
	.align		4
        /*007c*/ 	.byte	0x03, 0x1b
        /*007e*/ 	.short	0x00ff


	//----- nvinfo : EIATTR_MERCURY_ISA_VERSION
	.align		4
        /*0080*/ 	.byte	0x03, 0x5f
        /*0082*/ 	.short	0x0101


	//----- nvinfo : EIATTR_VRC_CTA_INIT_COUNT
	.align		4
        /*0084*/ 	.byte	0x02, 0x4a
	.zero		1
	.zero		1


	//----- nvinfo : EIATTR_EXIT_INSTR_OFFSETS
	.align		4
        /*0088*/ 	.byte	0x04, 0x1c
        /*008a*/ 	.short	(.L_86 - .L_85)


	//   ....[0]....
.L_85:
        /*008c*/ 	.word	0x000002a0


	//   ....[1]....
        /*0090*/ 	.word	0x00000390


	//----- nvinfo : EIATTR_CBANK_PARAM_SIZE
	.align		4
.L_86:
        /*0094*/ 	.byte	0x03, 0x19
        /*0096*/ 	.short	0x0024


	//----- nvinfo : EIATTR_PARAM_CBANK
	.align		4
        /*0098*/ 	.byte	0x04, 0x0a
        /*009a*/ 	.short	(.L_88 - .L_87)
	.align		4
.L_87:
        /*009c*/ 	.word	index@(.nv.constant0._Z5patchPfS_iiiii)
        /*00a0*/ 	.short	0x0380
        /*00a2*/ 	.short	0x0024


	//----- nvinfo : EIATTR_SW_WAR
	.align		4
.L_88:
        /*00a4*/ 	.byte	0x04, 0x36
        /*00a6*/ 	.short	(.L_90 - .L_89)
.L_89:
        /*00a8*/ 	.word	0x00000008
.L_90:


//--------------------- .nv.info._Z6d_fillPfS_iiffS_i --------------------------
	.section	.nv.info._Z6d_fillPfS_iiffS_i,"",@"SHT_CUDA_INFO"
	.sectionflags	@""
	.align	4


	//----- nvinfo : EIATTR_CUDA_API_VERSION
	.align		4
        /*0000*/ 	.byte	0x04, 0x37
        /*0002*/ 	.short	(.L_92 - .L_91)
.L_91:
        /*0004*/ 	.word	0x00000082


	//----- nvinfo : EIATTR_KPARAM_INFO
	.align		4
.L_92:
        /*0008*/ 	.byte	0x04, 0x17
        /*000a*/ 	.short	(.L_94 - .L_93)
.L_93:
        /*000c*/ 	.word	0x00000000
        /*0010*/ 	.short	0x0007
        /*0012*/ 	.short	0x0028
        /*0014*/ 	.byte	0x00, 0xf0, 0x11, 0x00


	//----- nvinfo : EIATTR_KPARAM_INFO
	.align		4
.L_94:
        /*0018*/ 	.byte	0x04, 0x17
        /*001a*/ 	.short	(.L_96 - .L_95)
.L_95:
        /*001c*/ 	.word	0x00000000
        /*0020*/ 	.short	0x0006
        /*0022*/ 	.short	0x0020
        /*0024*/ 	.byte	0x00, 0xf5, 0x21, 0x00


	//----- nvinfo : EIATTR_KPARAM_INFO
	.align		4
.L_96:
        /*0028*/ 	.byte	0x04, 0x17
        /*002a*/ 	.short	(.L_98 - .L_97)
.L_97:
        /*002c*/ 	.word	0x00000000
        /*0030*/ 	.short	0x0005
        /*0032*/ 	.short	0x001c
        /*0034*/ 	.byte	0x00, 0xf0, 0x11, 0x00


	//----- nvinfo : EIATTR_KPARAM_INFO
	.align		4
.L_98:
        /*0038*/ 	.byte	0x04, 0x17
        /*003a*/ 	.short	(.L_100 - .L_99)
.L_99:
        /*003c*/ 	.word	0x00000000
        /*0040*/ 	.short	0x0004
        /*0042*/ 	.short	0x0018
        /*0044*/ 	.byte	0x00, 0xf0, 0x11, 0x00


	//----- nvinfo : EIATTR_KPARAM_INFO
	.align		4
.L_100:
        /*0048*/ 	.byte	0x04, 0x17
        /*004a*/ 	.short	(.L_102 - .L_101)
.L_101:
        /*004c*/ 	.word	0x00000000
        /*0050*/ 	.short	0x0003
        /*0052*/ 	.short	0x0014
        /*0054*/ 	.byte	0x00, 0xf0, 0x11, 0x00


	//----- nvinfo : EIATTR_KPARAM_INFO
	.align		4
.L_102:
        /*0058*/ 	.byte	0x04, 0x17
        /*005a*/ 	.short	(.L_104 - .L_103)
.L_103:
        /*005c*/ 	.word	0x00000000
        /*0060*/ 	.short	0x0002
        /*0062*/ 	.short	0x0010
        /*0064*/ 	.byte	0x00, 0xf0, 0x11, 0x00


	//----- nvinfo : EIATTR_KPARAM_INFO
	.align		4
.L_104:
        /*0068*/ 	.byte	0x04, 0x17
        /*006a*/ 	.short	(.L_106 - .L_105)
.L_105:
        /*006c*/ 	.word	0x00000000
        /*0070*/ 	.short	0x0001
        /*0072*/ 	.short	0x0008
        /*0074*/ 	.byte	0x00, 0xf5, 0x21, 0x00


	//----- nvinfo : EIATTR_KPARAM_INFO
	.align		4
.L_106:
        /*0078*/ 	.byte	0x04, 0x17
        /*007a*/ 	.short	(.L_108 - .L_107)
.L_107:
        /*007c*/ 	.word	0x00000000
        /*0080*/ 	.short	0x0000
        /*0082*/ 	.short	0x0000
        /*0084*/ 	.byte	0x00, 0xf5, 0x21, 0x00


	//----- nvinfo : EIATTR_SPARSE_MMA_MASK
	.align		4
.L_108:
        /*0088*/ 	.byte	0x03, 0x50
        /*008a*/ 	.short	0x0000


	//----- nvinfo : EIATTR_MAXREG_COUNT
	.align		4
        /*008c*/ 	.byte	0x03, 0x1b
        /*008e*/ 	.short	0x00ff


	//----- nvinfo : EIATTR_MERCURY_ISA_VERSION
	.align		4
        /*0090*/ 	.byte	0x03, 0x5f
        /*0092*/ 	.short	0x0101


	//----- nvinfo : EIATTR_VRC_CTA_INIT_COUNT
	.align		4
        /*0094*/ 	.byte	0x02, 0x4a
	.zero		1
	.zero		1


	//----- nvinfo : EIATTR_EXIT_INSTR_OFFSETS
	.align		4
        /*0098*/ 	.byte	0x04, 0x1c
        /*009a*/ 	.short	(.L_110 - .L_109)


	//   ....[0]....
.L_109:
        /*009c*/ 	.word	0x000004d0


	//   ....[1]....
        /*00a0*/ 	.word	0x00000be0


	//   ....[2]....
        /*00a4*/ 	.word	0x00000c40


	//----- nvinfo : EIATTR_CRS_STACK_SIZE
	.align		4
.L_110:
        /*00a8*/ 	.byte	0x04, 0x1e
        /*00aa*/ 	.short	(.L_112 - .L_111)
.L_111:
        /*00ac*/ 	.word	0x00000000


	//----- nvinfo : EIATTR_CBANK_PARAM_SIZE
	.align		4
.L_112:
        /*00b0*/ 	.byte	0x03, 0x19
        /*00b2*/ 	.short	0x002c


	//----- nvinfo : EIATTR_PARAM_CBANK
	.align		4
        /*00b4*/ 	.byte	0x04, 0x0a
        /*00b6*/ 	.short	(.L_114 - .L_113)
	.align		4
.L_113:
        /*00b8*/ 	.word	index@(.nv.constant0._Z6d_fillPfS_iiffS_i)
        /*00bc*/ 	.short	0x0380
        /*00be*/ 	.short	0x002c


	//----- nvinfo : EIATTR_SW_WAR
	.align		4
.L_114:
        /*00c0*/ 	.byte	0x04, 0x36
        /*00c2*/ 	.short	(.L_116 - .L_115)
.L_115:
        /*00c4*/ 	.word	0x00000008
.L_116:


//--------------------- .nv.callgraph             --------------------------
	.section	.nv.callgraph,"",@"SHT_CUDA_CALLGRAPH"
	.align	4
	.sectionentsize	8
	.align		4
        /*0000*/ 	.word	0x00000000
	.align		4
        /*0004*/ 	.word	0xffffffff
	.align		4
        /*0008*/ 	.word	0x00000000
	.align		4
        /*000c*/ 	.word	0xfffffffe
	.align		4
        /*0010*/ 	.word	0x00000000
	.align		4
        /*0014*/ 	.word	0xfffffffd
	.align		4
        /*0018*/ 	.word	0x00000000
	.align		4
        /*001c*/ 	.word	0xfffffffc


//--------------------- .nv.constant4             --------------------------
	.section	.nv.constant4,"a",@progbits
	.align	8
	.align		8
.nv.constant4:
        /*0000*/ 	.dword	precalc_xorwow_matrix
	.align		8
        /*0008*/ 	.dword	precalc_xorwow_offset_matrix
	.align		8
        /*0010*/ 	.dword	mrg32k3aM1
	.align		8
        /*0018*/ 	.dword	mrg32k3aM2
	.align		8
        /*0020*/ 	.dword	mrg32k3aM1SubSeq
	.align		8
        /*0028*/ 	.dword	mrg32k3aM2SubSeq
	.align		8
        /*0030*/ 	.dword	mrg32k3aM1Seq
	.align		8
        /*0038*/ 	.dword	mrg32k3aM2Seq


//--------------------- .nv.constant3             --------------------------
	.section	.nv.constant3,"a",@progbits
	.align	8
.nv.constant3:
	.type		__cr_lgamma_table,@object
	.size		__cr_lgamma_table,(.L_8 - __cr_lgamma_table)
__cr_lgamma_table:
        /*0000*/ 	.byte	0x00, 0x00, 0x00, 0x00, 0x00, 0x00, 0x00, 0x00, 0x00, 0x00, 0x00, 0x00, 0x00, 0x00, 0x00, 0x00
        /*0010*/ 	.byte	0xef, 0x39, 0xfa, 0xfe, 0x42, 0x2e, 0xe6, 0x3f, 0x02, 0x20, 0x2a, 0xfa, 0x0b, 0xab, 0xfc, 0x3f
        /*0020*/ 	.byte	0xf9, 0x2c, 0x92, 0x7c, 0xa7, 0x6c, 0x09, 0x40, 0xc9, 0x79, 0x44, 0x3c, 0x64, 0x26, 0x13, 0x40
        /*0030*/ 	.byte	0xca, 0x01, 0xcf, 0x3a, 0x27, 0x51, 0x1a, 0x40, 0x30, 0xcc, 0x2d, 0xf3, 0xe1, 0x0c, 0x21, 0x40
        /*0040*/ 	.byte	0x0d, 0xb7, 0xfc, 0x82, 0x8e, 0x35, 0x25, 0x40
.L_8:


//--------------------- .text._Z10matrix_vecPfS_S_i --------------------------
	.section	.text._Z10matrix_vecPfS_S_i,"ax",@progbits
	.align	128
        .global         _Z10matrix_vecPfS_S_i
        .type           _Z10matrix_vecPfS_S_i,@function
        .size           _Z10matrix_vecPfS_S_i,(.L_x_27 - _Z10matrix_vecPfS_S_i)
        .other          _Z10matrix_vecPfS_S_i,@"STO_CUDA_ENTRY STV_DEFAULT"
_Z10matrix_vecPfS_S_i:
.text._Z10matrix_vecPfS_S_i:
[----:B------:R-:W-:Y:S01]  /*0000*/  LDC R1, c[0x0][0x37c] ;  /* 0x0000df00ff017b82 */ /* 0x000fe20000000800 */
[----:B------:R-:W0:Y:S07]  /*0010*/  S2R R3, SR_TID.X ;  /* 0x0000000000037919 */ /* 0x000e2e0000002100 */
[----:B------:R-:W0:Y:S08]  /*0020*/  S2UR UR4, SR_CTAID.X ;  /* 0x00000000000479c3 */ /* 0x000e300000002500 */
[----:B------:R-:W0:Y:S08]  /*0030*/  LDC R8, c[0x0][0x360] ;  /* 0x0000d800ff087b82 */ /* 0x000e300000000800 */
[----:B------:R-:W1:Y:S01]  /*0040*/  LDC R4, c[0x0][0x398] ;  /* 0x0000e600ff047b82 */ /* 0x000e620000000800 */
[----:B0-----:R-:W-:-:S02]  /*0050*/  IMAD R8, R8, UR4, R3 ;  /* 0x0000000408087c24 */ /* 0x001fc4000f8e0203 */
[----:B-1----:R-:W-:-:S05]  /*0060*/  IMAD R5, R4, R4, RZ ;  /* 0x0000000404057224 */ /* 0x002fca00078e02ff */
[----:B------:R-:W-:-:S13]  /*0070*/  ISETP.GE.AND P0, PT, R8, R5, PT ;  /* 0x000000050800720c */ /* 0x000fda0003f06270 */
[----:B------:R-:W-:Y:S05]  /*0080*/  @P0 EXIT ;  /* 0x000000000000094d */ /* 0x000fea0003800000 */
[----:B------:R-:W-:Y:S01]  /*0090*/  IABS R7, R4 ;  /* 0x0000000400077213 */ /* 0x000fe20000000000 */
[----:B------:R-:W0:Y:S01]  /*00a0*/  LDCU.64 UR12, c[0x0][0x358] ;  /* 0x00006b00ff0c77ac */ /* 0x000e220008000a00 */
[C---:B------:R-:W-:Y:S01]  /*00b0*/  ISETP.GE.AND P2, PT, R8.reuse, RZ, PT ;  /* 0x000000ff0800720c */ /* 0x040fe20003f46270 */
[----:B------:R-:W-:Y:S01]  /*00c0*/  HFMA2 R12, -RZ, RZ, 0, 0 ;  /* 0x00000000ff0c7431 */ /* 0x000fe200000001ff */
[----:B------:R-:W1:Y:S01]  /*00d0*/  I2F.RP R0, R7 ;  /* 0x0000000700007306 */ /* 0x000e620000209400 */
[----:B------:R-:W-:Y:S02]  /*00e0*/  IMAD R10, R8, R5, RZ ;  /* 0x00000005080a7224 */ /* 0x000fe400078e02ff */
[----:B------:R-:W-:Y:S02]  /*00f0*/  IMAD.MOV.U32 R15, RZ, RZ, RZ ;  /* 0x000000ffff0f7224 */ /* 0x000fe400078e00ff */
[----:B------:R-:W-:-:S03]  /*0100*/  IMAD.MOV.U32 R16, RZ, RZ, RZ ;  /* 0x000000ffff107224 */ /* 0x000fc600078e00ff */
[----:B-1----:R-:W1:Y:S02]  /*0110*/  MUFU.RCP R0, R0 ;  /* 0x0000000000007308 */ /* 0x002e640000001000 */
[----:B-1----:R-:W-:-:S06]  /*0120*/  VIADD R2, R0, 0xffffffe ;  /* 0x0ffffffe00027836 */ /* 0x002fcc0000000000 */
[----:B------:R1:W2:Y:S02]  /*0130*/  F2I.FTZ.U32.TRUNC.NTZ R3, R2 ;  /* 0x0000000200037305 */ /* 0x0002a4000021f000 */
[----:B-1----:R-:W-:Y:S02]  /*0140*/  HFMA2 R2, -RZ, RZ, 0, 0 ;  /* 0x00000000ff027431 */ /* 0x002fe400000001ff */
[----:B--2---:R-:W-:-:S04]  /*0150*/  IMAD.MOV R6, RZ, RZ, -R3 ;  /* 0x000000ffff067224 */ /* 0x004fc800078e0a03 */
[----:B------:R-:W-:Y:S01]  /*0160*/  IMAD R9, R6, R7, RZ ;  /* 0x0000000706097224 */ /* 0x000fe200078e02ff */
[----:B------:R-:W-:-:S03]  /*0170*/  IABS R6, R8 ;  /* 0x0000000800067213 */ /* 0x000fc60000000000 */
[----:B------:R-:W-:-:S06]  /*0180*/  IMAD.HI.U32 R3, R3, R9, R2 ;  /* 0x0000000903037227 */ /* 0x000fcc00078e0002 */
[----:B------:R-:W-:-:S04]  /*0190*/  IMAD.HI.U32 R3, R3, R6, RZ ;  /* 0x0000000603037227 */ /* 0x000fc800078e00ff */
[----:B------:R-:W-:-:S04]  /*01a0*/  IMAD.MOV R3, RZ, RZ, -R3 ;  /* 0x000000ffff037224 */ /* 0x000fc800078e0a03 */
[----:B------:R-:W-:-:S05]  /*01b0*/  IMAD R0, R7, R3, R6 ;  /* 0x0000000307007224 */ /* 0x000fca00078e0206 */
[----:B------:R-:W-:-:S13]  /*01c0*/  ISETP.GT.U32.AND P0, PT, R7, R0, PT ;  /* 0x000000000700720c */ /* 0x000fda0003f04070 */
[----:B------:R-:W-:Y:S02]  /*01d0*/  @!P0 IADD3 R0, PT, PT, R0, -R7, RZ ;  /* 0x8000000700008210 */ /* 0x000fe40007ffe0ff */
[----:B------:R-:W-:Y:S02]  /*01e0*/  ISETP.NE.AND P0, PT, R4, RZ, PT ;  /* 0x000000ff0400720c */ /* 0x000fe40003f05270 */
[----:B------:R-:W-:-:S13]  /*01f0*/  ISETP.GT.U32.AND P1, PT, R7, R0, PT ;  /* 0x000000000700720c */ /* 0x000fda0003f24070 */
[----:B------:R-:W-:Y:S01]  /*0200*/  @!P1 IMAD.IADD R0, R0, 0x1, -R7 ;  /* 0x0000000100009824 */ /* 0x000fe200078e0a07 */
[----:B------:R-:W-:-:S04]  /*0210*/  ISETP.GE.U32.AND P1, PT, R5, 0x8, PT ;  /* 0x000000080500780c */ /* 0x000fc80003f26070 */
[----:B------:R-:W-:Y:S02]  /*0220*/  MOV R3, R0 ;  /* 0x0000000000037202 */ /* 0x000fe40000000f00 */
[----:B------:R-:W-:-:S03]  /*0230*/  VIMNMX.U32 R0, PT, PT, R5, 0x1, !PT ;  /* 0x0000000105007848 */ /* 0x000fc60007fe0000 */
[----:B------:R-:W-:Y:S01]  /*0240*/  @!P2 IMAD.MOV R3, RZ, RZ, -R3 ;  /* 0x000000ffff03a224 */ /* 0x000fe200078e0a03 */
[----:B------:R-:W-:Y:S02]  /*0250*/  @!P0 LOP3.LUT R3, RZ, R4, RZ, 0x33, !PT ;  /* 0x00000004ff038212 */ /* 0x000fe400078e33ff */
[----:B------:R-:W-:Y:S02]  /*0260*/  LOP3.LUT R21, R0, 0x5, RZ, 0xc0, !PT ;  /* 0x0000000500157812 */ /* 0x000fe400078ec0ff */
[----:B------:R-:W-:Y:S02]  /*0270*/  IADD3 R2, PT, PT, R8, -R3, RZ ;  /* 0x8000000308027210 */ /* 0x000fe40007ffe0ff */
[----:B------:R-:W-:-:S03]  /*0280*/  ISETP.NE.AND P0, PT, R21, RZ, PT ;  /* 0x000000ff1500720c */ /* 0x000fc60003f05270 */
[----:B------:R-:W-:-:S04]  /*0290*/  IMAD R2, R2, R4, R3 ;  /* 0x0000000402027224 */ /* 0x000fc800078e0203 */
[----:B------:R-:W-:Y:S01]  /*02a0*/  IMAD R9, R5, R2, RZ ;  /* 0x0000000205097224 */ /* 0x000fe200078e02ff */
[----:B0-----:R-:W-:Y:S06]  /*02b0*/  @!P1 BRA `(.L_x_0) ;  /* 0x0000000400009947 */ /* 0x001fec0003800000 */
[----:B------:R-:W0:Y:S01]  /*02c0*/  LDCU.128 UR8, c[0x0][0x380] ;  /* 0x00007000ff0877ac */ /* 0x000e220008000c00 */
[----:B------:R-:W-:Y:S01]  /*02d0*/  LOP3.LUT R12, R0, 0x7ffffff8, RZ, 0xc0, !PT ;  /* 0x7ffffff8000c7812 */ /* 0x000fe200078ec0ff */
[----:B------:R-:W-:Y:S01]  /*02e0*/  IMAD.MOV.U32 R14, RZ, RZ, R9 ;  /* 0x000000ffff0e7224 */ /* 0x000fe200078e0009 */
[----:B------:R-:W-:Y:S02]  /*02f0*/  MOV R15, RZ ;  /* 0x000000ff000f7202 */ /* 0x000fe40000000f00 */
[----:B------:R-:W-:Y:S01]  /*0300*/  MOV R11, R10 ;  /* 0x0000000a000b7202 */ /* 0x000fe20000000f00 */
[----:B------:R-:W-:Y:S01]  /*0310*/  IMAD.MOV R13, RZ, RZ, -R12 ;  /* 0x000000ffff0d7224 */ /* 0x000fe200078e0a0c */
[----:B0-----:R-:W-:Y:S02]  /*0320*/  UIADD3 UR4, UP1, UPT, UR10, 0x10, URZ ;  /* 0x000000100a047890 */ /* 0x001fe4000ff3e0ff */
[----:B------:R-:W-:Y:S02]  /*0330*/  UIADD3 UR6, UP0, UPT, UR8, 0x10, URZ ;  /* 0x0000001008067890 */ /* 0x000fe4000ff1e0ff */
[----:B------:R-:W-:-:S02]  /*0340*/  UIADD3.X UR5, UPT, UPT, URZ, UR11, URZ, UP1, !UPT ;  /* 0x0000000bff057290 */ /* 0x000fc40008ffe4ff */
[----:B------:R-:W-:Y:S01]  /*0350*/  MOV R2, UR4 ;  /* 0x0000000400027c02 */ /* 0x000fe20008000f00 */
[----:B------:R-:W-:-:S03]  /*0360*/  UIADD3.X UR7, UPT, UPT, URZ, UR9, URZ, UP0, !UPT ;  /* 0x00000009ff077290 */ /* 0x000fc600087fe4ff */
[----:B------:R-:W-:-:S09]  /*0370*/  IMAD.U32 R3, RZ, RZ, UR5 ;  /* 0x00000005ff037e24 */ /* 0x000fd2000f8e00ff */
.L_x_1:
[----:B------:R-:W-:Y:S01]  /*0380*/  MOV R4, UR6 ;  /* 0x0000000600047c02 */ /* 0x000fe20008000f00 */
[----:B------:R-:W-:Y:S01]  /*0390*/  IMAD.U32 R5, RZ, RZ, UR7 ;  /* 0x00000007ff057e24 */ /* 0x000fe2000f8e00ff */
[----:B------:R-:W2:Y:S01]  /*03a0*/  LDG.E R26, desc[UR12][R2.64+-0x10] ;  /* 0xfffff00c021a7981 */ /* 0x000ea2000c1e1900 */
[----:B------:R-:W0:Y:S02]  /*03b0*/  LDC.64 R6, c[0x0][0x380] ;  /* 0x0000e000ff067b82 */ /* 0x000e240000000a00 */
[----:B------:R-:W-:Y:S01]  /*03c0*/  IMAD.WIDE R4, R14, 0x4, R4 ;  /* 0x000000040e047825 */ /* 0x000fe200078e0204 */
[----:B------:R-:W3:Y:S04]  /*03d0*/  LDG.E R18, desc[UR12][R2.64+-0xc] ;  /* 0xfffff40c02127981 */ /* 0x000ee8000c1e1900 */
[----:B------:R-:W2:Y:S04]  /*03e0*/  LDG.E R17, desc[UR12][R4.64+-0x10] ;  /* 0xfffff00c04117981 */ /* 0x000ea8000c1e1900 */
[----:B------:R-:W3:Y:S04]  /*03f0*/  LDG.E R23, desc[UR12][R4.64+-0xc] ;  /* 0xfffff40c04177981 */ /* 0x000ee8000c1e1900 */
[----:B------:R-:W4:Y:S04]  /*0400*/  LDG.E R19, desc[UR12][R2.64+-0x8] ;  /* 0xfffff80c02137981 */ /* 0x000f28000c1e1900 */
[----:B------:R-:W4:Y:S04]  /*0410*/  LDG.E R24, desc[UR12][R4.64+-0x8] ;  /* 0xfffff80c04187981 */ /* 0x000f28000c1e1900 */
[----:B------:R-:W5:Y:S01]  /*0420*/  LDG.E R25, desc[UR12][R2.64+-0x4] ;  /* 0xfffffc0c02197981 */ /* 0x000f62000c1e1900 */
[----:B0-----:R-:W-:-:S03]  /*0430*/  IMAD.WIDE R6, R11, 0x4, R6 ;  /* 0x000000040b067825 */ /* 0x001fc600078e0206 */
[----:B------:R-:W5:Y:S04]  /*0440*/  LDG.E R22, desc[UR12][R4.64+-0x4] ;  /* 0xfffffc0c04167981 */ /* 0x000f68000c1e1900 */
[----:B------:R-:W5:Y:S04]  /*0450*/  LDG.E R20, desc[UR12][R6.64] ;  /* 0x0000000c06147981 */ /* 0x000f68000c1e1900 */
[----:B------:R-:W5:Y:S01]  /*0460*/  LDG.E R28, desc[UR12][R6.64+0x1c] ;  /* 0x00001c0c061c7981 */ /* 0x000f62000c1e1900 */
[----:B--2---:R-:W-:-:S03]  /*0470*/  FFMA R26, R17, R26, R16 ;  /* 0x0000001a111a7223 */ /* 0x004fc60000000010 */
[----:B------:R-:W2:Y:S04]  /*0480*/  LDG.E R16, desc[UR12][R6.64+0x4] ;  /* 0x0000040c06107981 */ /* 0x000ea8000c1e1900 */
[----:B------:R-:W2:Y:S01]  /*0490*/  LDG.E R17, desc[UR12][R6.64+0x8] ;  /* 0x0000080c06117981 */ /* 0x000ea2000c1e1900 */
[----:B---3--:R-:W-:-:S03]  /*04a0*/  FFMA R23, R23, R18, R26 ;  /* 0x0000001217177223 */ /* 0x008fc6000000001a */
[----:B------:R-:W3:Y:S01]  /*04b0*/  LDG.E R18, desc[UR12][R6.64+0xc] ;  /* 0x00000c0c06127981 */ /* 0x000ee2000c1e1900 */
[----:B----4-:R-:W-:-:S03]  /*04c0*/  FFMA R19, R24, R19, R23 ;  /* 0x0000001318137223 */ /* 0x010fc60000000017 */
[----:B------:R-:W4:Y:S04]  /*04d0*/  LDG.E R24, desc[UR12][R4.64] ;  /* 0x0000000c04187981 */ /* 0x000f28000c1e1900 */
[----:B------:R-:W4:Y:S01]  /*04e0*/  LDG.E R23, desc[UR12][R4.64+0xc] ;  /* 0x00000c0c04177981 */ /* 0x000f22000c1e1900 */
[----:B-----5:R-:W-:-:S03]  /*04f0*/  FFMA R19, R22, R25, R19 ;  /* 0x0000001916137223 */ /* 0x020fc60000000013 */
[----:B------:R-:W4:Y:S01]  /*0500*/  LDG.E R22, desc[UR12][R2.64] ;  /* 0x0000000c02167981 */ /* 0x000f22000c1e1900 */
[----:B------:R-:W-:-:S03]  /*0510*/  FADD R27, R20, R15 ;  /* 0x0000000f141b7221 */ /* 0x000fc60000000000 */
[----:B------:R-:W5:Y:S04]  /*0520*/  LDG.E R25, desc[UR12][R6.64+0x10] ;  /* 0x0000100c06197981 */ /* 0x000f68000c1e1900 */
[----:B------:R-:W5:Y:S04]  /*0530*/  LDG.E R20, desc[UR12][R4.64+0x4] ;  /* 0x0000040c04147981 */ /* 0x000f68000c1e1900 */
[----:B------:R-:W5:Y:S01]  /*0540*/  LDG.E R15, desc[UR12][R4.64+0x8] ;  /* 0x0000080c040f7981 */ /* 0x000f62000c1e1900 */
[----:B--2---:R-:W-:-:S03]  /*0550*/  FADD R26, R27, R16 ;  /* 0x000000101b1a7221 */ /* 0x004fc60000000000 */
[----:B------:R-:W2:Y:S04]  /*0560*/  LDG.E R27, desc[UR12][R2.64+0x4] ;  /* 0x0000040c021b7981 */ /* 0x000ea8000c1e1900 */
[----:B------:R-:W2:Y:S01]  /*0570*/  LDG.E R16, desc[UR12][R6.64+0x14] ;  /* 0x0000140c06107981 */ /* 0x000ea2000c1e1900 */
[----:B------:R-:W-:-:S03]  /*0580*/  FADD R29, R26, R17 ;  /* 0x000000111a1d7221 */ /* 0x000fc60000000000 */
[----:B------:R-:W2:Y:S01]  /*0590*/  LDG.E R26, desc[UR12][R2.64+0x8] ;  /* 0x0000080c021a7981 */ /* 0x000ea2000c1e1900 */
[----:B---3--:R-:W-:-:S03]  /*05a0*/  FADD R29, R29, R18 ;  /* 0x000000121d1d7221 */ /* 0x008fc60000000000 */
[----:B------:R-:W3:Y:S04]  /*05b0*/  LDG.E R17, desc[UR12][R6.64+0x18] ;  /* 0x0000180c06117981 */ /* 0x000ee8000c1e1900 */
[----:B------:R0:W3:Y:S01]  /*05c0*/  LDG.E R18, desc[UR12][R2.64+0xc] ;  /* 0x00000c0c02127981 */ /* 0x0000e2000c1e1900 */
[----:B------:R-:W-:Y:S01]  /*05d0*/  IADD3 R13, PT, PT, R13, 0x8, RZ ;  /* 0x000000080d0d7810 */ /* 0x000fe20007ffe0ff */
[----:B----4-:R-:W-:-:S03]  /*05e0*/  FFMA R19, R24, R22, R19 ;  /* 0x0000001618137223 */ /* 0x010fc60000000013 */
[----:B------:R-:W-:Y:S01]  /*05f0*/  ISETP.NE.AND P1, PT, R13, RZ, PT ;  /* 0x000000ff0d00720c */ /* 0x000fe20003f25270 */
[----:B-----5:R-:W-:Y:S01]  /*0600*/  FADD R25, R29, R25 ;  /* 0x000000191d197221 */ /* 0x020fe20000000000 */
[----:B0-----:R-:W-:Y:S01]  /*0610*/  IADD3 R2, P2, PT, R2, 0x20, RZ ;  /* 0x0000002002027810 */ /* 0x001fe20007f5e0ff */
[----:B------:R-:W-:Y:S01]  /*0620*/  VIADD R14, R14, 0x8 ;  /* 0x000000080e0e7836 */ /* 0x000fe20000000000 */
[----:B------:R-:W-:-:S03]  /*0630*/  IADD3 R11, PT, PT, R11, 0x8, RZ ;  /* 0x000000080b0b7810 */ /* 0x000fc60007ffe0ff */
[----:B------:R-:W-:Y:S02]  /*0640*/  IMAD.X R3, RZ, RZ, R3, P2 ;  /* 0x000000ffff037224 */ /* 0x000fe400010e0603 */
[----:B--2---:R-:W-:Y:S01]  /*0650*/  FFMA R20, R20, R27, R19 ;  /* 0x0000001b14147223 */ /* 0x004fe20000000013 */
[----:B------:R-:W-:-:S03]  /*0660*/  FADD R16, R25, R16 ;  /* 0x0000001019107221 */ /* 0x000fc60000000000 */
[----:B------:R-:W-:Y:S01]  /*0670*/  FFMA R20, R15, R26, R20 ;  /* 0x0000001a0f147223 */ /* 0x000fe20000000014 */
[----:B---3--:R-:W-:-:S03]  /*0680*/  FADD R17, R16, R17 ;  /* 0x0000001110117221 */ /* 0x008fc60000000000 */
[----:B------:R-:W-:Y:S01]  /*0690*/  FFMA R16, R23, R18, R20 ;  /* 0x0000001217107223 */ /* 0x000fe20000000014 */
[----:B------:R-:W-:Y:S01]  /*06a0*/  FADD R15, R17, R28 ;  /* 0x0000001c110f7221 */ /* 0x000fe20000000000 */
[----:B------:R-:W-:Y:S06]  /*06b0*/  @P1 BRA `(.L_x_1) ;  /* 0xfffffffc00301947 */ /* 0x000fec000383ffff */
.L_x_0:
[----:B------:R-:W-:Y:S05]  /*06c0*/  @!P0 BRA `(.L_x_2) ;  /* 0x0000000000b48947 */ /* 0x000fea0003800000 */
[----:B------:R-:W-:Y:S02]  /*06d0*/  ISETP.GE.U32.AND P0, PT, R21, 0x4, PT ;  /* 0x000000041500780c */ /* 0x000fe40003f06070 */
[----:B------:R-:W-:-:S04]  /*06e0*/  LOP3.LUT R0, R0, 0x1, RZ, 0xc0, !PT ;  /* 0x0000000100007812 */ /* 0x000fc800078ec0ff */
[----:B------:R-:W-:-:S07]  /*06f0*/  ISETP.NE.U32.AND P1, PT, R0, 0x1, PT ;  /* 0x000000010000780c */ /* 0x000fce0003f25070 */
[----:B------:R-:W-:Y:S06]  /*0700*/  @!P0 BRA `(.L_x_3) ;  /* 0x0000000000708947 */ /* 0x000fec0003800000 */
[----:B------:R-:W0:Y:S01]  /*0710*/  LDC.64 R6, c[0x0][0x380] ;  /* 0x0000e000ff067b82 */ /* 0x000e220000000a00 */
[----:B------:R-:W-:Y:S01]  /*0720*/  IADD3 R5, PT, PT, R9, R12, RZ ;  /* 0x0000000c09057210 */ /* 0x000fe20007ffe0ff */
[----:B------:R-:W-:-:S06]  /*0730*/  IMAD.IADD R11, R10, 0x1, R12 ;  /* 0x000000010a0b7824 */ /* 0x000fcc00078e020c */
[----:B------:R-:W1:Y:S01]  /*0740*/  LDC.64 R2, c[0x0][0x388] ;  /* 0x0000e200ff027b82 */ /* 0x000e620000000a00 */
[----:B0-----:R-:W-:-:S04]  /*0750*/  IMAD.WIDE R4, R5, 0x4, R6 ;  /* 0x0000000405047825 */ /* 0x001fc800078e0206 */
[----:B------:R-:W-:Y:S01]  /*0760*/  IMAD.WIDE R6, R11, 0x4, R6 ;  /* 0x000000040b067825 */ /* 0x000fe200078e0206 */
[----:B------:R-:W2:Y:S03]  /*0770*/  LDG.E R13, desc[UR12][R4.64+0x4] ;  /* 0x0000040c040d7981 */ /* 0x000ea6000c1e1900 */
[C---:B-1----:R-:W-:Y:S01]  /*0780*/  IMAD.WIDE.U32 R2, R12.reuse, 0x4, R2 ;  /* 0x000000040c027825 */ /* 0x042fe200078e0002 */
[----:B------:R-:W3:Y:S04]  /*0790*/  LDG.E R11, desc[UR12][R4.64] ;  /* 0x0000000c040b7981 */ /* 0x000ee8000c1e1900 */
[----:B------:R-:W3:Y:S04]  /*07a0*/  LDG.E R0, desc[UR12][R2.64] ;  /* 0x0000000c02007981 */ /* 0x000ee8000c1e1900 */
[----:B------:R-:W4:Y:S04]  /*07b0*/  LDG.E R14, desc[UR12][R6.64] ;  /* 0x0000000c060e7981 */ /* 0x000f28000c1e1900 */
[----:B------:R-:W2:Y:S04]  /*07c0*/  LDG.E R17, desc[UR12][R2.64+0x4] ;  /* 0x0000040c02117981 */ /* 0x000ea8000c1e1900 */
[----:B------:R-:W5:Y:S04]  /*07d0*/  LDG.E R19, desc[UR12][R6.64+0x4] ;  /* 0x0000040c06137981 */ /* 0x000f68000c1e1900 */
[----:B------:R-:W5:Y:S04]  /*07e0*/  LDG.E R18, desc[UR12][R2.64+0x8] ;  /* 0x0000080c02127981 */ /* 0x000f68000c1e1900 */
[----:B------:R-:W5:Y:S04]  /*07f0*/  LDG.E R21, desc[UR12][R4.64+0x8] ;  /* 0x0000080c04157981 */ /* 0x000f68000c1e1900 */
[----:B------:R-:W5:Y:S04]  /*0800*/  LDG.E R23, desc[UR12][R6.64+0x8] ;  /* 0x0000080c06177981 */ /* 0x000f68000c1e1900 */
[----:B------:R-:W5:Y:S04]  /*0810*/  LDG.E R20, desc[UR12][R2.64+0xc] ;  /* 0x00000c0c02147981 */ /* 0x000f68000c1e1900 */
[----:B------:R-:W5:Y:S04]  /*0820*/  LDG.E R25, desc[UR12][R4.64+0xc] ;  /* 0x00000c0c04197981 */ /* 0x000f68000c1e1900 */
[----:B------:R-:W5:Y:S01]  /*0830*/  LDG.E R27, desc[UR12][R6.64+0xc] ;  /* 0x00000c0c061b7981 */ /* 0x000f62000c1e1900 */
[----:B------:R-:W-:Y:S01]  /*0840*/  IADD3 R12, PT, PT, R12, 0x4, RZ ;  /* 0x000000040c0c7810 */ /* 0x000fe20007ffe0ff */
[----:B---3--:R-:W-:Y:S01]  /*0850*/  FFMA R0, R11, R0, R16 ;  /* 0x000000000b007223 */ /* 0x008fe20000000010 */
[----:B----4-:R-:W-:-:S03]  /*0860*/  FADD R14, R15, R14 ;  /* 0x0000000e0f0e7221 */ /* 0x010fc60000000000 */
[----:B--2---:R-:W-:Y:S01]  /*0870*/  FFMA R0, R13, R17, R0 ;  /* 0x000000110d007223 */ /* 0x004fe20000000000 */
[----:B-----5:R-:W-:-:S03]  /*0880*/  FADD R14, R14, R19 ;  /* 0x000000130e0e7221 */ /* 0x020fc60000000000 */
[----:B------:R-:W-:Y:S01]  /*0890*/  FFMA R0, R21, R18, R0 ;  /* 0x0000001215007223 */ /* 0x000fe20000000000 */
[----:B------:R-:W-:-:S03]  /*08a0*/  FADD R14, R14, R23 ;  /* 0x000000170e0e7221 */ /* 0x000fc60000000000 */
[----:B------:R-:W-:Y:S01]  /*08b0*/  FFMA R16, R25, R20, R0 ;  /* 0x0000001419107223 */ /* 0x000fe20000000000 */
[----:B------:R-:W-:-:S07]  /*08c0*/  FADD R15, R14, R27 ;  /* 0x0000001b0e0f7221 */ /* 0x000fce0000000000 */
.L_x_3:
[----:B------:R-:W-:Y:S05]  /*08d0*/  @P1 BRA `(.L_x_2) ;  /* 0x0000000000301947 */ /* 0x000fea0003800000 */
[----:B------:R-:W0:Y:S01]  /*08e0*/  LDC.64 R2, c[0x0][0x388] ;  /* 0x0000e200ff027b82 */ /* 0x000e220000000a00 */
[----:B------:R-:W-:Y:S01]  /*08f0*/  IMAD.IADD R9, R9, 0x1, R12 ;  /* 0x0000000109097824 */ /* 0x000fe200078e020c */
[----:B------:R-:W-:-:S06]  /*0900*/  IADD3 R7, PT, PT, R10, R12, RZ ;  /* 0x0000000c0a077210 */ /* 0x000fcc0007ffe0ff */
[----:B------:R-:W1:Y:S01]  /*0910*/  LDC.64 R4, c[0x0][0x380] ;  /* 0x0000e000ff047b82 */ /* 0x000e620000000a00 */
[----:B0-----:R-:W-:-:S06]  /*0920*/  IMAD.WIDE.U32 R12, R12, 0x4, R2 ;  /* 0x000000040c0c7825 */ /* 0x001fcc00078e0002 */
[----:B------:R-:W2:Y:S01]  /*0930*/  LDG.E R12, desc[UR12][R12.64] ;  /* 0x0000000c0c0c7981 */ /* 0x000ea2000c1e1900 */
[----:B-1----:R-:W-:-:S04]  /*0940*/  IMAD.WIDE R2, R9, 0x4, R4 ;  /* 0x0000000409027825 */ /* 0x002fc800078e0204 */
[----:B------:R-:W-:Y:S02]  /*0950*/  IMAD.WIDE R4, R7, 0x4, R4 ;  /* 0x0000000407047825 */ /* 0x000fe400078e0204 */
[----:B------:R-:W2:Y:S04]  /*0960*/  LDG.E R3, desc[UR12][R2.64] ;  /* 0x0000000c02037981 */ /* 0x000ea8000c1e1900 */
[----:B------:R-:W3:Y:S01]  /*0970*/  LDG.E R4, desc[UR12][R4.64] ;  /* 0x0000000c04047981 */ /* 0x000ee2000c1e1900 */
[----:B--2---:R-:W-:Y:S01]  /*0980*/  FFMA R16, R3, R12, R16 ;  /* 0x0000000c03107223 */ /* 0x004fe20000000010 */
[----:B---3--:R-:W-:-:S07]  /*0990*/  FADD R15, R15, R4 ;  /* 0x000000040f0f7221 */ /* 0x008fce0000000000 */
.L_x_2:
[----:B------:R-:W0:Y:S01]  /*09a0*/  MUFU.RCP R0, R15 ;  /* 0x0000000f00007308 */ /* 0x000e220000001000 */
[----:B------:R-:W-:Y:S07]  /*09b0*/  BSSY.RECONVERGENT B0, `(.L_x_4) ;  /* 0x000000d000007945 */ /* 0x000fee0003800200 */
[----:B------:R-:W1:Y:S01]  /*09c0*/  FCHK P0, R16, R15 ;  /* 0x0000000f10007302 */ /* 0x000e620000000000 */
[----:B0-----:R-:W-:-:S04]  /*09d0*/  FFMA R3, R0, -R15, 1 ;  /* 0x3f80000000037423 */ /* 0x001fc8000000080f */
[----:B------:R-:W-:-:S04]  /*09e0*/  FFMA R0, R0, R3, R0 ;  /* 0x0000000300007223 */ /* 0x000fc80000000000 */
[----:B------:R-:W-:-:S04]  /*09f0*/  FFMA R3, R0, R16, RZ ;  /* 0x0000001000037223 */ /* 0x000fc800000000ff */
[----:B------:R-:W-:-:S04]  /*0a00*/  FFMA R2, R3, -R15, R16 ;  /* 0x8000000f03027223 */ /* 0x000fc80000000010 */
[----:B------:R-:W-:Y:S01]  /*0a10*/  FFMA R5, R0, R2, R3 ;  /* 0x0000000200057223 */ /* 0x000fe20000000003 */
[----:B-1----:R-:W-:Y:S06]  /*0a20*/  @!P0 BRA `(.L_x_5) ;  /* 0x0000000000148947 */ /* 0x002fec0003800000 */
[----:B------:R-:W-:Y:S01]  /*0a30*/  IMAD.MOV.U32 R0, RZ, RZ, R16 ;  /* 0x000000ffff007224 */ /* 0x000fe200078e0010 */
[----:B------:R-:W-:Y:S02]  /*0a40*/  MOV R3, R15 ;  /* 0x0000000f00037202 */ /* 0x000fe40000000f00 */
[----:B------:R-:W-:-:S07]  /*0a50*/  MOV R2, 0xa70 ;  /* 0x00000a7000027802 */ /* 0x000fce0000000f00 */
[----:B------:R-:W-:Y:S05]  /*0a60*/  CALL.REL.NOINC `($__internal_0_$__cuda_sm3x_div_rn_noftz_f32_slowpath) ;  /* 0x0000000000187944 */ /* 0x000fea0003c00000 */
[----:B------:R-:W-:-:S07]  /*0a70*/  IMAD.MOV.U32 R5, RZ, RZ, R0 ;  /* 0x000000ffff057224 */ /* 0x000fce00078e0000 */
.L_x_5:
[----:B------:R-:W-:Y:S05]  /*0a80*/  BSYNC.RECONVERGENT B0 ;  /* 0x0000000000007941 */ /* 0x000fea0003800200 */
.L_x_4:
[----:B------:R-:W0:Y:S02]  /*0a90*/  LDC.64 R2, c[0x0][0x390] ;  /* 0x0000e400ff027b82 */ /* 0x000e240000000a00 */
[----:B0-----:R-:W-:-:S05]  /*0aa0*/  IMAD.WIDE R8, R8, 0x4, R2 ;  /* 0x0000000408087825 */ /* 0x001fca00078e0202 */
[----:B------:R-:W-:Y:S01]  /*0ab0*/  STG.E desc[UR12][R8.64], R5 ;  /* 0x0000000508007986 */ /* 0x000fe2000c10190c */
[----:B------:R-:W-:Y:S05]  /*0ac0*/  EXIT ;  /* 0x000000000000794d */ /* 0x000fea0003800000 */
        .weak           $__internal_0_$__cuda_sm3x_div_rn_noftz_f32_slowpath
        .type           $__internal_0_$__cuda_sm3x_div_rn_noftz_f32_slowpath,@function
        .size           $__internal_0_$__cuda_sm3x_div_rn_noftz_f32_slowpath,(.L_x_27 - $__internal_0_$__cuda_sm3x_div_rn_noftz_f32_slowpath)
$__internal_0_$__cuda_sm3x_div_rn_noftz_f32_slowpath:
[----:B------:R-:W-:Y:S01]  /*0ad0*/  SHF.R.U32.HI R5, RZ, 0x17, R3 ;  /* 0x00000017ff057819 */ /* 0x000fe20000011603 */
[----:B------:R-:W-:Y:S01]  /*0ae0*/  BSSY.RECONVERGENT B1, `(.L_x_6) ;  /* 0x0000062000017945 */ /* 0x000fe20003800200 */
[----:B------:R-:W-:Y:S02]  /*0af0*/  SHF.R.U32.HI R4, RZ, 0x17, R0 ;  /* 0x00000017ff047819 */ /* 0x000fe40000011600 */
[----:B------:R-:W-:Y:S02]  /*0b00*/  LOP3.LUT R12, R5, 0xff, RZ, 0xc0, !PT ;  /* 0x000000ff050c7812 */ /* 0x000fe400078ec0ff */
[----:B------:R-:W-:Y:S02]  /*0b10*/  LOP3.LUT R9, R4, 0xff, RZ, 0xc0, !PT ;  /* 0x000000ff04097812 */ /* 0x000fe400078ec0ff */
[----:B------:R-:W-:-:S03]  /*0b20*/  IADD3 R6, PT, PT, R12, -0x1, RZ ;  /* 0xffffffff0c067810 */ /* 0x000fc60007ffe0ff */
[----:B------:R-:W-:Y:S01]  /*0b30*/  VIADD R5, R9, 0xffffffff ;  /* 0xffffffff09057836 */ /* 0x000fe20000000000 */
[----:B------:R-:W-:-:S04]  /*0b40*/  ISETP.GT.U32.AND P0, PT, R6, 0xfd, PT ;  /* 0x000000fd0600780c */ /* 0x000fc80003f04070 */
[----:B------:R-:W-:-:S13]  /*0b50*/  ISETP.GT.U32.OR P0, PT, R5, 0xfd, P0 ;  /* 0x000000fd0500780c */ /* 0x000fda0000704470 */
[----:B------:R-:W-:Y:S01]  /*0b60*/  @!P0 MOV R4, RZ ;  /* 0x000000ff00048202 */ /* 0x000fe20000000f00 */
[----:B------:R-:W-:Y:S06]  /*0b70*/  @!P0 BRA `(.L_x_7) ;  /* 0x00000000005c8947 */ /* 0x000fec0003800000 */
[----:B------:R-:W-:Y:S02]  /*0b80*/  FSETP.GTU.FTZ.AND P0, PT, |R0|, +INF , PT ;  /* 0x7f8000000000780b */ /* 0x000fe40003f1c200 */
[----:B------:R-:W-:-:S04]  /*0b90*/  FSETP.GTU.FTZ.AND P1, PT, |R3|, +INF , PT ;  /* 0x7f8000000300780b */ /* 0x000fc80003f3c200 */
[----:B------:R-:W-:-:S13]  /*0ba0*/  PLOP3.LUT P0, PT, P0, P1, PT, 0xf8, 0x8f ;  /* 0x00000000008f781c */ /* 0x000fda0000703f70 */
[----:B------:R-:W-:Y:S05]  /*0bb0*/  @P0 BRA `(.L_x_8) ;  /* 0x00000004004c0947 */ /* 0x000fea0003800000 */
[----:B------:R-:W-:-:S13]  /*0bc0*/  LOP3.LUT P0, RZ, R3, 0x7fffffff, R0, 0xc8, !PT ;  /* 0x7fffffff03ff7812 */ /* 0x000fda000780c800 */
[----:B------:R-:W-:Y:S05]  /*0bd0*/  @!P0 BRA `(.L_x_9) ;  /* 0x00000004003c8947 */ /* 0x000fea0003800000 */
[C---:B------:R-:W-:Y:S02]  /*0be0*/  FSETP.NEU.FTZ.AND P2, PT, |R0|.reuse, +INF , PT ;  /* 0x7f8000000000780b */ /* 0x040fe40003f5d200 */
[----:B------:R-:W-:Y:S02]  /*0bf0*/  FSETP.NEU.FTZ.AND P1, PT, |R3|, +INF , PT ;  /* 0x7f8000000300780b */ /* 0x000fe40003f3d200 */
[----:B------:R-:W-:-:S11]  /*0c00*/  FSETP.NEU.FTZ.AND P0, PT, |R0|, +INF , PT ;  /* 0x7f8000000000780b */ /* 0x000fd60003f1d200 */
[----:B------:R-:W-:Y:S05]  /*0c10*/  @!P1 BRA !P2, `(.L_x_9) ;  /* 0x00000004002c9947 */ /* 0x000fea0005000000 */
[----:B------:R-:W-:-:S04]  /*0c20*/  LOP3.LUT P2, RZ, R0, 0x7fffffff, RZ, 0xc0, !PT ;  /* 0x7fffffff00ff7812 */ /* 0x000fc8000784c0ff */
[----:B------:R-:W-:-:S13]  /*0c30*/  PLOP3.LUT P1, PT, P1, P2, PT, 0x2f, 0xf2 ;  /* 0x0000000000f2781c */ /* 0x000fda0000f24577 */
[----:B------:R-:W-:Y:S05]  /*0c40*/  @P1 BRA `(.L_x_10) ;  /* 0x0000000400181947 */ /* 0x000fea0003800000 */
[----:B------:R-:W-:-:S04]  /*0c50*/  LOP3.LUT P1, RZ, R3, 0x7fffffff, RZ, 0xc0, !PT ;  /* 0x7fffffff03ff7812 */ /* 0x000fc8000782c0ff */
[----:B------:R-:W-:-:S13]  /*0c60*/  PLOP3.LUT P0, PT, P0, P1, PT, 0x2f, 0xf2 ;  /* 0x0000000000f2781c */ /* 0x000fda0000702577 */
[----:B------:R-:W-:Y:S05]  /*0c70*/  @P0 BRA `(.L_x_11) ;  /* 0x0000000400000947 */ /* 0x000fea0003800000 */
[----:B------:R-:W-:Y:S02]  /*0c80*/  ISETP.GE.AND P0, PT, R5, RZ, PT ;  /* 0x000000ff0500720c */ /* 0x000fe40003f06270 */
[----:B------:R-:W-:-:S11]  /*0c90*/  ISETP.GE.AND P1, PT, R6, RZ, PT ;  /* 0x000000ff0600720c */ /* 0x000fd60003f26270 */
[----:B------:R-:W-:Y:S01]  /*0ca0*/  @P0 IMAD.MOV.U32 R4, RZ, RZ, RZ ;  /* 0x000000ffff040224 */ /* 0x000fe200078e00ff */
[----:B------:R-:W-:Y:S01]  /*0cb0*/  @!P0 MOV R4, 0xffffffc0 ;  /* 0xffffffc000048802 */ /* 0x000fe20000000f00 */
[----:B------:R-:W-:Y:S01]  /*0cc0*/  @!P0 FFMA R0, R0, 1.84467440737095516160e+19, RZ ;  /* 0x5f80000000008823 */ /* 0x000fe200000000ff */
[----:B------:R-:W-:-:S03]  /*0cd0*/  @!P1 FFMA R3, R3, 1.84467440737095516160e+19, RZ ;  /* 0x5f80000003039823 */ /* 0x000fc600000000ff */
[----:B------:R-:W-:-:S07]  /*0ce0*/  @!P1 VIADD R4, R4, 0x40 ;  /* 0x0000004004049836 */ /* 0x000fce0000000000 */
.L_x_7:
[----:B------:R-:W-:Y:S01]  /*0cf0*/  LEA R6, R12, 0xc0800000, 0x17 ;  /* 0xc08000000c067811 */ /* 0x000fe200078eb8ff */
[----:B------:R-:W-:Y:S03]  /*0d00*/  BSSY.RECONVERGENT B2, `(.L_x_12) ;  /* 0x0000036000027945 */ /* 0x000fe60003800200 */
[----:B------:R-:W-:Y:S01]  /*0d10*/  IADD3 R6, PT, PT, -R6, R3, RZ ;  /* 0x0000000306067210 */ /* 0x000fe20007ffe1ff */
[----:B------:R-:W-:-:S03]  /*0d20*/  VIADD R3, R9, 0xffffff81 ;  /* 0xffffff8109037836 */ /* 0x000fc60000000000 */
[----:B------:R-:W0:Y:S01]  /*0d30*/  MUFU.RCP R5, R6 ;  /* 0x0000000600057308 */ /* 0x000e220000001000 */
[----:B------:R-:W-:Y:S01]  /*0d40*/  FADD.FTZ R7, -R6, -RZ ;  /* 0x800000ff06077221 */ /* 0x000fe20000010100 */
[----:B------:R-:W-:-:S03]  /*0d50*/  IMAD R0, R3, -0x800000, R0 ;  /* 0xff80000003007824 */ /* 0x000fc600078e0200 */
[----:B0-----:R-:W-:-:S04]  /*0d60*/  FFMA R10, R5, R7, 1 ;  /* 0x3f800000050a7423 */ /* 0x001fc80000000007 */
[----:B------:R-:W-:-:S04]  /*0d70*/  FFMA R14, R5, R10, R5 ;  /* 0x0000000a050e7223 */ /* 0x000fc80000000005 */
[----:B------:R-:W-:-:S04]  /*0d80*/  FFMA R5, R0, R14, RZ ;  /* 0x0000000e00057223 */ /* 0x000fc800000000ff */
[----:B------:R-:W-:-:S04]  /*0d90*/  FFMA R10, R7, R5, R0 ;  /* 0x00000005070a7223 */ /* 0x000fc80000000000 */
[----:B------:R-:W-:Y:S01]  /*0da0*/  FFMA R9, R14, R10, R5 ;  /* 0x0000000a0e097223 */ /* 0x000fe20000000005 */
[----:B------:R-:W-:-:S03]  /*0db0*/  IADD3 R5, PT, PT, R3, 0x7f, -R12 ;  /* 0x0000007f03057810 */ /* 0x000fc60007ffe80c */
[----:B------:R-:W-:Y:S01]  /*0dc0*/  FFMA R10, R7, R9, R0 ;  /* 0x00000009070a7223 */ /* 0x000fe20000000000 */
[----:B------:R-:W-:-:S03]  /*0dd0*/  IADD3 R5, PT, PT, R5, R4, RZ ;  /* 0x0000000405057210 */ /* 0x000fc60007ffe0ff */
[----:B------:R-:W-:-:S05]  /*0de0*/  FFMA R0, R14, R10, R9 ;  /* 0x0000000a0e007223 */ /* 0x000fca0000000009 */
[----:B------:R-:W-:-:S04]  /*0df0*/  SHF.R.U32.HI R3, RZ, 0x17, R0 ;  /* 0x00000017ff037819 */ /* 0x000fc80000011600 */
[----:B------:R-:W-:-:S05]  /*0e00*/  LOP3.LUT R3, R3, 0xff, RZ, 0xc0, !PT ;  /* 0x000000ff03037812 */ /* 0x000fca00078ec0ff */
[----:B------:R-:W-:-:S05]  /*0e10*/  IMAD.IADD R7, R3, 0x1, R5 ;  /* 0x0000000103077824 */ /* 0x000fca00078e0205 */
[----:B------:R-:W-:-:S04]  /*0e20*/  IADD3 R3, PT, PT, R7, -0x1, RZ ;  /* 0xffffffff07037810 */ /* 0x000fc80007ffe0ff */
[----:B------:R-:W-:-:S13]  /*0e30*/  ISETP.GE.U32.AND P0, PT, R3, 0xfe, PT ;  /* 0x000000fe0300780c */ /* 0x000fda0003f06070 */
[----:B------:R-:W-:Y:S05]  /*0e40*/  @!P0 BRA `(.L_x_13) ;  /* 0x0000000000808947 */ /* 0x000fea0003800000 */
[----:B------:R-:W-:-:S13]  /*0e50*/  ISETP.GT.AND P0, PT, R7, 0xfe, PT ;  /* 0x000000fe0700780c */ /* 0x000fda0003f04270 */
[----:B------:R-:W-:Y:S05]  /*0e60*/  @P0 BRA `(.L_x_14) ;  /* 0x00000000006c0947 */ /* 0x000fea0003800000 */
[----:B------:R-:W-:-:S13]  /*0e70*/  ISETP.GE.AND P0, PT, R7, 0x1, PT ;  /* 0x000000010700780c */ /* 0x000fda0003f06270 */
[----:B------:R-:W-:Y:S05]  /*0e80*/  @P0 BRA `(.L_x_15) ;  /* 0x0000000000740947 */ /* 0x000fea0003800000 */
[----:B------:R-:W-:Y:S02]  /*0e90*/  ISETP.GE.AND P0, PT, R7, -0x18, PT ;  /* 0xffffffe80700780c */ /* 0x000fe40003f06270 */
[----:B------:R-:W-:-:S11]  /*0ea0*/  LOP3.LUT R0, R0, 0x80000000, RZ, 0xc0, !PT ;  /* 0x8000000000007812 */ /* 0x000fd600078ec0ff */
[----:B------:R-:W-:Y:S05]  /*0eb0*/  @!P0 BRA `(.L_x_15) ;  /* 0x0000000000688947 */ /* 0x000fea0003800000 */
[CCC-:B------:R-:W-:Y:S01]  /*0ec0*/  FFMA.RZ R3, R14.reuse, R10.reuse, R9.reuse ;  /* 0x0000000a0e037223 */ /* 0x1c0fe2000000c009 */
[C---:B------:R-:W-:Y:S02]  /*0ed0*/  VIADD R6, R7.reuse, 0x20 ;  /* 0x0000002007067836 */ /* 0x040fe40000000000 */
[CCC-:B------:R-:W-:Y:S01]  /*0ee0*/  FFMA.RM R4, R14.reuse, R10.reuse, R9.reuse ;  /* 0x0000000a0e047223 */ /* 0x1c0fe20000004009 */
[----:B------:R-:W-:Y:S02]  /*0ef0*/  ISETP.NE.AND P2, PT, R7, RZ, PT ;  /* 0x000000ff0700720c */ /* 0x000fe40003f45270 */
[----:B------:R-:W-:Y:S01]  /*0f00*/  LOP3.LUT R5, R3, 0x7fffff, RZ, 0xc0, !PT ;  /* 0x007fffff03057812 */ /* 0x000fe200078ec0ff */
[----:B------:R-:W-:Y:S01]  /*0f10*/  FFMA.RP R3, R14, R10, R9 ;  /* 0x0000000a0e037223 */ /* 0x000fe20000008009 */
[----:B------:R-:W-:Y:S02]  /*0f20*/  ISETP.NE.AND P1, PT, R7, RZ, PT ;  /* 0x000000ff0700720c */ /* 0x000fe40003f25270 */
[----:B------:R-:W-:-:S02]  /*0f30*/  LOP3.LUT R5, R5, 0x800000, RZ, 0xfc, !PT ;  /* 0x0080000005057812 */ /* 0x000fc400078efcff */
[----:B------:R-:W-:Y:S02]  /*0f40*/  IADD3 R7, PT, PT, -R7, RZ, RZ ;  /* 0x000000ff07077210 */ /* 0x000fe40007ffe1ff */
[----:B------:R-:W-:Y:S02]  /*0f50*/  SHF.L.U32 R6, R5, R6, RZ ;  /* 0x0000000605067219 */ /* 0x000fe400000006ff */
[----:B------:R-:W-:Y:S02]  /*0f60*/  FSETP.NEU.FTZ.AND P0, PT, R3, R4, PT ;  /* 0x000000040300720b */ /* 0x000fe40003f1d000 */
[----:B------:R-:W-:Y:S02]  /*0f70*/  SEL R4, R7, RZ, P2 ;  /* 0x000000ff07047207 */ /* 0x000fe40001000000 */
[----:B------:R-:W-:Y:S02]  /*0f80*/  ISETP.NE.AND P1, PT, R6, RZ, P1 ;  /* 0x000000ff0600720c */ /* 0x000fe40000f25270 */
[----:B------:R-:W-:-:S02]  /*0f90*/  SHF.R.U32.HI R4, RZ, R4, R5 ;  /* 0x00000004ff047219 */ /* 0x000fc40000011605 */
[----:B------:R-:W-:Y:S02]  /*0fa0*/  PLOP3.LUT P0, PT, P0, P1, PT, 0xf8, 0x8f ;  /* 0x00000000008f781c */ /* 0x000fe40000703f70 */
[----:B------:R-:W-:Y:S02]  /*0fb0*/  SHF.R.U32.HI R6, RZ, 0x1, R4 ;  /* 0x00000001ff067819 */ /* 0x000fe40000011604 */
[----:B------:R-:W-:-:S04]  /*0fc0*/  SEL R3, RZ, 0x1, !P0 ;  /* 0x00000001ff037807 */ /* 0x000fc80004000000 */
[----:B------:R-:W-:-:S04]  /*0fd0*/  LOP3.LUT R3, R3, 0x1, R6, 0xf8, !PT ;  /* 0x0000000103037812 */ /* 0x000fc800078ef806 */
[----:B------:R-:W-:-:S05]  /*0fe0*/  LOP3.LUT R3, R3, R4, RZ, 0xc0, !PT ;  /* 0x0000000403037212 */ /* 0x000fca00078ec0ff */
[----:B------:R-:W-:-:S05]  /*0ff0*/  IMAD.IADD R3, R6, 0x1, R3 ;  /* 0x0000000106037824 */ /* 0x000fca00078e0203 */
[----:B------:R-:W-:Y:S01]  /*1000*/  LOP3.LUT R0, R3, R0, RZ, 0xfc, !PT ;  /* 0x0000000003007212 */ /* 0x000fe200078efcff */
[----:B------:R-:W-:Y:S06]  /*1010*/  BRA `(.L_x_15) ;  /* 0x0000000000107947 */ /* 0x000fec0003800000 */
.L_x_14:
[----:B------:R-:W-:-:S04]  /*1020*/  LOP3.LUT R0, R0, 0x80000000, RZ, 0xc0, !PT ;  /* 0x8000000000007812 */ /* 0x000fc800078ec0ff */
[----:B------:R-:W-:Y:S01]  /*1030*/  LOP3.LUT R0, R0, 0x7f800000, RZ, 0xfc, !PT ;  /* 0x7f80000000007812 */ /* 0x000fe200078efcff */
[----:B------:R-:W-:Y:S06]  /*1040*/  BRA `(.L_x_15) ;  /* 0x0000000000047947 */ /* 0x000fec0003800000 */
.L_x_13:
[----:B------:R-:W-:-:S07]  /*1050*/  LEA R0, R5, R0, 0x17 ;  /* 0x0000000005007211 */ /* 0x000fce00078eb8ff */
.L_x_15:
[----:B------:R-:W-:Y:S05]  /*1060*/  BSYNC.RECONVERGENT B2 ;  /* 0x0000000000027941 */ /* 0x000fea0003800200 */
.L_x_12:
[----:B------:R-:W-:Y:S05]  /*1070*/  BRA `(.L_x_16) ;  /* 0x0000000000207947 */ /* 0x000fea0003800000 */
.L_x_11:
[----:B------:R-:W-:-:S04]  /*1080*/  LOP3.LUT R0, R3, 0x80000000, R0, 0x48, !PT ;  /* 0x8000000003007812 */ /* 0x000fc800078e4800 */
[----:B------:R-:W-:Y:S01]  /*1090*/  LOP3.LUT R0, R0, 0x7f800000, RZ, 0xfc, !PT ;  /* 0x7f80000000007812 */ /* 0x000fe200078efcff */
[----:B------:R-:W-:Y:S06]  /*10a0*/  BRA `(.L_x_16) ;  /* 0x0000000000147947 */ /* 0x000fec0003800000 */
.L_x_10:
[----:B------:R-:W-:Y:S01]  /*10b0*/  LOP3.LUT R0, R3, 0x80000000, R0, 0x48, !PT ;  /* 0x8000000003007812 */ /* 0x000fe200078e4800 */
[----:B------:R-:W-:Y:S06]  /*10c0*/  BRA `(.L_x_16) ;  /* 0x00000000000c7947 */ /* 0x000fec0003800000 */
.L_x_9:
[----:B------:R-:W0:Y:S01]  /*10d0*/  MUFU.RSQ R0, -QNAN ;  /* 0xffc0000000007908 */ /* 0x000e220000001400 */
[----:B------:R-:W-:Y:S05]  /*10e0*/  BRA `(.L_x_16) ;  /* 0x0000000000047947 */ /* 0x000fea0003800000 */
.L_x_8:
[----:B------:R-:W-:-:S07]  /*10f0*/  FADD.FTZ R0, R0, R3 ;  /* 0x0000000300007221 */ /* 0x000fce0000010000 */
.L_x_16:
[----:B------:R-:W-:Y:S05]  /*1100*/  BSYNC.RECONVERGENT B1 ;  /* 0x0000000000017941 */ /* 0x000fea0003800200 */
.L_x_6:
[----:B------:R-:W-:-:S04]  /*1110*/  IMAD.MOV.U32 R3, RZ, RZ, 0x0 ;  /* 0x00000000ff037424 */ /* 0x000fc800078e00ff */
[----:B0-----:R-:W-:Y:S05]  /*1120*/  RET.REL.NODEC R2 `(_Z10matrix_vecPfS_S_i) ;  /* 0xffffffec02b47950 */ /* 0x001fea0003c3ffff */
.L_x_17:
[----:B------:R-:W-:-:S00]  /*1130*/  BRA `(.L_x_17) ;  /* 0xfffffffc00fc7947 */ /* 0x000fc0000383ffff */
[----:B------:R-:W-:-:S00]  /*1140*/  NOP ;  /* 0x0000000000007918 */ /* 0x000fc00000000000 */
        /* <DEDUP_REMOVED lines=11> */
.L_x_27:


//--------------------- .text._Z9mirroringPfS_ii  --------------------------
	.section	.text._Z9mirroringPfS_ii,"ax",@progbits
	.align	128
        .global         _Z9mirroringPfS_ii
        .type           _Z9mirroringPfS_ii,@function
        .size           _Z9mirroringPfS_ii,(.L_x_29 - _Z9mirroringPfS_ii)
        .other          _Z9mirroringPfS_ii,@"STO_CUDA_ENTRY STV_DEFAULT"
_Z9mirroringPfS_ii:
.text._Z9mirroringPfS_ii:
[----:B------:R-:W-:Y:S08]  /*0000*/  LDC R1, c[0x0][0x37c] ;  /* 0x0000df00ff017b82 */ /* 0x000ff00000000800 */
[----:B------:R-:W0:Y:S01]  /*0010*/  LDC.64 R2, c[0x0][0x390] ;  /* 0x0000e400ff027b82 */ /* 0x000e220000000a00 */
[----:B------:R-:W1:Y:S07]  /*0020*/  S2R R5, SR_TID.X ;  /* 0x0000000000057919 */ /* 0x000e6e0000002100 */
[----:B------:R-:W1:Y:S08]  /*0030*/  S2UR UR4, SR_CTAID.X ;  /* 0x00000000000479c3 */ /* 0x000e700000002500 */
[----:B------:R-:W1:Y:S01]  /*0040*/  LDC R4, c[0x0][0x360] ;  /* 0x0000d800ff047b82 */ /* 0x000e620000000800 */
[----:B0-----:R-:W-:-:S05]  /*0050*/  VIADD R2, R2, 0xffffffff ;  /* 0xffffffff02027836 */ /* 0x001fca0000000000 */
[----:B------:R-:W-:-:S04]  /*0060*/  LEA.HI R2, R2, R2, RZ, 0x1 ;  /* 0x0000000202027211 */ /* 0x000fc800078f08ff */
[----:B------:R-:W-:-:S05]  /*0070*/  LOP3.LUT R0, R2, 0xfffffffe, RZ, 0xc0, !PT ;  /* 0xfffffffe02007812 */ /* 0x000fca00078ec0ff */
[----:B------:R-:W-:Y:S02]  /*0080*/  IMAD.IADD R7, R0, 0x1, R3 ;  /* 0x0000000100077824 */ /* 0x000fe400078e0203 */
[----:B-1----:R-:W-:Y:S02]  /*0090*/  IMAD R0, R4, UR4, R5 ;  /* 0x0000000404007c24 */ /* 0x002fe4000f8e0205 */
[----:B------:R-:W-:-:S05]  /*00a0*/  IMAD R5, R7, R7, RZ ;  /* 0x0000000707057224 */ /* 0x000fca00078e02ff */
[----:B------:R-:W-:-:S13]  /*00b0*/  ISETP.GE.AND P0, PT, R0, R5, PT ;  /* 0x000000050000720c */ /* 0x000fda0003f06270 */
[----:B------:R-:W-:Y:S05]  /*00c0*/  @P0 EXIT ;  /* 0x000000000000094d */ /* 0x000fea0003800000 */
[-C--:B------:R-:W-:Y:S01]  /*00d0*/  IABS R9, R7.reuse ;  /* 0x0000000700097213 */ /* 0x080fe20000000000 */
[----:B------:R-:W0:Y:S01]  /*00e0*/  LDCU.64 UR4, c[0x0][0x358] ;  /* 0x00006b00ff0477ac */ /* 0x000e220008000a00 */
[----:B------:R-:W-:Y:S02]  /*00f0*/  IABS R10, R0 ;  /* 0x00000000000a7213 */ /* 0x000fe40000000000 */
[----:B------:R-:W1:Y:S01]  /*0100*/  I2F.RP R6, R9 ;  /* 0x0000000900067306 */ /* 0x000e620000209400 */
[----:B------:R-:W-:-:S07]  /*0110*/  IABS R12, R7 ;  /* 0x00000007000c7213 */ /* 0x000fce0000000000 */
[----:B-1----:R-:W1:Y:S02]  /*0120*/  MUFU.RCP R6, R6 ;  /* 0x0000000600067308 */ /* 0x002e640000001000 */
[----:B-1----:R-:W-:Y:S01]  /*0130*/  VIADD R4, R6, 0xffffffe ;  /* 0x0ffffffe06047836 */ /* 0x002fe20000000000 */
[----:B------:R-:W-:-:S05]  /*0140*/  IADD3 R6, PT, PT, RZ, -R12, RZ ;  /* 0x8000000cff067210 */ /* 0x000fca0007ffe0ff */
[----:B------:R1:W2:Y:S02]  /*0150*/  F2I.FTZ.U32.TRUNC.NTZ R5, R4 ;  /* 0x0000000400057305 */ /* 0x0002a4000021f000 */
[----:B-1----:R-:W-:Y:S01]  /*0160*/  IMAD.MOV.U32 R4, RZ, RZ, RZ ;  /* 0x000000ffff047224 */ /* 0x002fe200078e00ff */
[----:B--2---:R-:W-:-:S05]  /*0170*/  IADD3 R8, PT, PT, RZ, -R5, RZ ;  /* 0x80000005ff087210 */ /* 0x004fca0007ffe0ff */
[----:B------:R-:W-:Y:S02]  /*0180*/  IMAD R11, R8, R9, RZ ;  /* 0x00000009080b7224 */ /* 0x000fe400078e02ff */
[----:B------:R-:W-:Y:S02]  /*0190*/  IMAD.MOV.U32 R8, RZ, RZ, R10 ;  /* 0x000000ffff087224 */ /* 0x000fe400078e000a */
[----:B------:R-:W-:-:S06]  /*01a0*/  IMAD.HI.U32 R5, R5, R11, R4 ;  /* 0x0000000b05057227 */ /* 0x000fcc00078e0004 */
[----:B------:R-:W-:-:S04]  /*01b0*/  IMAD.HI.U32 R5, R5, R8, RZ ;  /* 0x0000000805057227 */ /* 0x000fc800078e00ff */
[----:B------:R-:W-:-:S05]  /*01c0*/  IMAD R4, R5, R6, R8 ;  /* 0x0000000605047224 */ /* 0x000fca00078e0208 */
[----:B------:R-:W-:-:S13]  /*01d0*/  ISETP.GT.U32.AND P2, PT, R9, R4, PT ;  /* 0x000000040900720c */ /* 0x000fda0003f44070 */
[----:B------:R-:W-:Y:S02]  /*01e0*/  @!P2 IMAD.IADD R4, R4, 0x1, -R9 ;  /* 0x000000010404a824 */ /* 0x000fe400078e0a09 */
[----:B------:R-:W-:Y:S01]  /*01f0*/  @!P2 VIADD R5, R5, 0x1 ;  /* 0x000000010505a836 */ /* 0x000fe20000000000 */
[----:B------:R-:W-:Y:S02]  /*0200*/  ISETP.NE.AND P2, PT, R7, RZ, PT ;  /* 0x000000ff0700720c */ /* 0x000fe40003f45270 */
[----:B------:R-:W-:Y:S02]  /*0210*/  ISETP.GE.U32.AND P0, PT, R4, R9, PT ;  /* 0x000000090400720c */ /* 0x000fe40003f06070 */
[----:B------:R-:W-:-:S04]  /*0220*/  LOP3.LUT R4, R0, R7, RZ, 0x3c, !PT ;  /* 0x0000000700047212 */ /* 0x000fc800078e3cff */
[----:B------:R-:W-:-:S07]  /*0230*/  ISETP.GE.AND P1, PT, R4, RZ, PT ;  /* 0x000000ff0400720c */ /* 0x000fce0003f26270 */
[----:B------:R-:W-:-:S06]  /*0240*/  @P0 IADD3 R5, PT, PT, R5, 0x1, RZ ;  /* 0x0000000105050810 */ /* 0x000fcc0007ffe0ff */
[----:B------:R-:W-:Y:S01]  /*0250*/  @!P1 IMAD.MOV R5, RZ, RZ, -R5 ;  /* 0x000000ffff059224 */ /* 0x000fe200078e0a05 */
[----:B------:R-:W-:-:S04]  /*0260*/  @!P2 LOP3.LUT R5, RZ, R7, RZ, 0x33, !PT ;  /* 0x00000007ff05a212 */ /* 0x000fc800078e33ff */
[----:B------:R-:W-:-:S05]  /*0270*/  IADD3 R4, PT, PT, -R5, RZ, RZ ;  /* 0x000000ff05047210 */ /* 0x000fca0007ffe1ff */
[----:B------:R-:W-:Y:S01]  /*0280*/  IMAD R4, R7, R4, R0 ;  /* 0x0000000407047224 */ /* 0x000fe200078e0200 */
[----:B------:R-:W-:-:S04]  /*0290*/  SHF.R.S32.HI R7, RZ, 0x1, R2 ;  /* 0x00000001ff077819 */ /* 0x000fc80000011402 */
[CC--:B------:R-:W-:Y:S02]  /*02a0*/  VIMNMX R2, PT, PT, R5.reuse, R4.reuse, PT ;  /* 0x0000000405027248 */ /* 0x0c0fe40003fe0100 */
[----:B------:R-:W-:Y:S02]  /*02b0*/  VIMNMX R4, PT, PT, R5, R4, !PT ;  /* 0x0000000405047248 */ /* 0x000fe40007fe0100 */
[----:B------:R-:W-:-:S04]  /*02c0*/  ISETP.GE.AND P0, PT, R2, R7, PT ;  /* 0x000000070200720c */ /* 0x000fc80003f06270 */
[----:B------:R-:W-:-:S13]  /*02d0*/  ISETP.LE.AND P0, PT, R4, R3, P0 ;  /* 0x000000030400720c */ /* 0x000fda0000703270 */
[----:B------:R-:W1:Y:S02]  /*02e0*/  @!P0 LDC.64 R2, c[0x0][0x388] ;  /* 0x0000e200ff028b82 */ /* 0x000e640000000a00 */
[----:B-1----:R-:W-:-:S05]  /*02f0*/  @!P0 IMAD.WIDE R2, R0, 0x4, R2 ;  /* 0x0000000400028825 */ /* 0x002fca00078e0202 */
[----:B0-----:R0:W-:Y:S01]  /*0300*/  @!P0 STG.E desc[UR4][R2.64], RZ ;  /* 0x000000ff02008986 */ /* 0x0011e2000c101904 */
[----:B------:R-:W-:Y:S05]  /*0310*/  @!P0 EXIT ;  /* 0x000000000000894d */ /* 0x000fea0003800000 */
[----:B0-----:R-:W0:Y:S08]  /*0320*/  LDC.64 R2, c[0x0][0x380] ;  /* 0x0000e000ff027b82 */ /* 0x001e300000000a00 */
[----:B------:R-:W1:Y:S01]  /*0330*/  LDC.64 R4, c[0x0][0x388] ;  /* 0x0000e200ff047b82 */ /* 0x000e620000000a00 */
[----:B0-----:R-:W-:-:S06]  /*0340*/  IMAD.WIDE R2, R0, 0x4, R2 ;  /* 0x0000000400027825 */ /* 0x001fcc00078e0202 */
[----:B------:R-:W2:Y:S01]  /*0350*/  LDG.E R3, desc[UR4][R2.64] ;  /* 0x0000000402037981 */ /* 0x000ea2000c1e1900 */
[----:B-1----:R-:W-:-:S05]  /*0360*/  IMAD.WIDE R4, R0, 0x4, R4 ;  /* 0x0000000400047825 */ /* 0x002fca00078e0204 */
[----:B--2---:R-:W-:Y:S01]  /*0370*/  STG.E desc[UR4][R4.64], R3 ;  /* 0x0000000304007986 */ /* 0x004fe2000c101904 */
[----:B------:R-:W-:Y:S05]  /*0380*/  EXIT ;  /* 0x000000000000794d */ /* 0x000fea0003800000 */
.L_x_18:
        /* <DEDUP_REMOVED lines=15> */
.L_x_29:


//--------------------- .text._Z5patchPfS_iiiii   --------------------------
	.section	.text._Z5patchPfS_iiiii,"ax",@progbits
	.align	128
        .global         _Z5patchPfS_iiiii
        .type           _Z5patchPfS_iiiii,@function
        .size           _Z5patchPfS_iiiii,(.L_x_30 - _Z5patchPfS_iiiii)
        .other          _Z5patchPfS_iiiii,@"STO_CUDA_ENTRY STV_DEFAULT"
_Z5patchPfS_iiiii:
.text._Z5patchPfS_iiiii:
[----:B------:R-:W-:Y:S08]  /*0000*/  LDC R1, c[0x0][0x37c] ;  /* 0x0000df00ff017b82 */ /* 0x000ff00000000800 */
[----:B------:R-:W0:Y:S01]  /*0010*/  LDC.64 R2, c[0x0][0x398] ;  /* 0x0000e600ff027b82 */ /* 0x000e220000000a00 */
[----:B------:R-:W1:Y:S01]  /*0020*/  S2R R6, SR_TID.X ;  /* 0x0000000000067919 */ /* 0x000e620000002100 */
[----:B------:R-:W2:Y:S06]  /*0030*/  LDCU UR6, c[0x0][0x3a0] ;  /* 0x00007400ff0677ac */ /* 0x000eac0008000800 */
[----:B------:R-:W1:Y:S08]  /*0040*/  S2UR UR4, SR_CTAID.X ;  /* 0x00000000000479c3 */ /* 0x000e700000002500 */
[----:B------:R-:W1:Y:S01]  /*0050*/  LDC R7, c[0x0][0x360] ;  /* 0x0000d800ff077b82 */ /* 0x000e620000000800 */
[----:B0-----:R-:W-:-:S04]  /*0060*/  IABS R9, R2 ;  /* 0x0000000200097213 */ /* 0x001fc80000000000 */
[----:B------:R-:W0:Y:S01]  /*0070*/  I2F.RP R0, R9 ;  /* 0x0000000900007306 */ /* 0x000e220000209400 */
[----:B-1----:R-:W-:-:S07]  /*0080*/  IMAD R7, R7, UR4, R6 ;  /* 0x0000000407077c24 */ /* 0x002fce000f8e0206 */
[----:B0-----:R-:W0:Y:S02]  /*0090*/  MUFU.RCP R0, R0 ;  /* 0x0000000000007308 */ /* 0x001e240000001000 */
[----:B0-----:R-:W-:Y:S01]  /*00a0*/  VIADD R4, R0, 0xffffffe ;  /* 0x0ffffffe00047836 */ /* 0x001fe20000000000 */
[----:B------:R-:W-:-:S05]  /*00b0*/  IABS R0, R7 ;  /* 0x0000000700007213 */ /* 0x000fca0000000000 */
[----:B------:R0:W1:Y:S02]  /*00c0*/  F2I.FTZ.U32.TRUNC.NTZ R5, R4 ;  /* 0x0000000400057305 */ /* 0x000064000021f000 */
[----:B0-----:R-:W-:Y:S02]  /*00d0*/  HFMA2 R4, -RZ, RZ, 0, 0 ;  /* 0x00000000ff047431 */ /* 0x001fe400000001ff */
[----:B-1----:R-:W-:-:S04]  /*00e0*/  IMAD.MOV R8, RZ, RZ, -R5 ;  /* 0x000000ffff087224 */ /* 0x002fc800078e0a05 */
[----:B------:R-:W-:-:S04]  /*00f0*/  IMAD R11, R8, R9, RZ ;  /* 0x00000009080b7224 */ /* 0x000fc800078e02ff */
[----:B------:R-:W-:-:S06]  /*0100*/  IMAD.HI.U32 R5, R5, R11, R4 ;  /* 0x0000000b05057227 */ /* 0x000fcc00078e0004 */
[----:B------:R-:W-:-:S04]  /*0110*/  IMAD.HI.U32 R5, R5, R0, RZ ;  /* 0x0000000005057227 */ /* 0x000fc800078e00ff */
[----:B------:R-:W-:-:S04]  /*0120*/  IMAD.MOV R6, RZ, RZ, -R5 ;  /* 0x000000ffff067224 */ /* 0x000fc800078e0a05 */
[----:B------:R-:W-:-:S05]  /*0130*/  IMAD R0, R9, R6, R0 ;  /* 0x0000000609007224 */ /* 0x000fca00078e0200 */
[----:B------:R-:W-:-:S13]  /*0140*/  ISETP.GT.U32.AND P2, PT, R9, R0, PT ;  /* 0x000000000900720c */ /* 0x000fda0003f44070 */
[-C--:B------:R-:W-:Y:S01]  /*0150*/  @!P2 IADD3 R0, PT, PT, R0, -R9.reuse, RZ ;  /* 0x800000090000a210 */ /* 0x080fe20007ffe0ff */
[----:B------:R-:W-:Y:S01]  /*0160*/  @!P2 VIADD R5, R5, 0x1 ;  /* 0x000000010505a836 */ /* 0x000fe20000000000 */
[----:B------:R-:W-:Y:S02]  /*0170*/  ISETP.NE.AND P2, PT, R2, RZ, PT ;  /* 0x000000ff0200720c */ /* 0x000fe40003f45270 */
[----:B------:R-:W-:Y:S02]  /*0180*/  ISETP.GE.U32.AND P0, PT, R0, R9, PT ;  /* 0x000000090000720c */ /* 0x000fe40003f06070 */
[----:B------:R-:W-:-:S04]  /*0190*/  LOP3.LUT R0, R7, R2, RZ, 0x3c, !PT ;  /* 0x0000000207007212 */ /* 0x000fc800078e3cff */
[----:B------:R-:W-:Y:S01]  /*01a0*/  ISETP.GE.AND P1, PT, R0, RZ, PT ;  /* 0x000000ff0000720c */ /* 0x000fe20003f26270 */
[----:B------:R-:W-:-:S05]  /*01b0*/  VIADD R0, R3, 0xffffffff ;  /* 0xffffffff03007836 */ /* 0x000fca0000000000 */
[----:B------:R-:W-:Y:S02]  /*01c0*/  LEA.HI R0, R0, R0, RZ, 0x1 ;  /* 0x0000000000007211 */ /* 0x000fe400078f08ff */
[----:B------:R-:W-:Y:S02]  /*01d0*/  @P0 IADD3 R5, PT, PT, R5, 0x1, RZ ;  /* 0x0000000105050810 */ /* 0x000fe40007ffe0ff */
[----:B------:R-:W-:Y:S02]  /*01e0*/  SHF.R.S32.HI R0, RZ, 0x1, R0 ;  /* 0x00000001ff007819 */ /* 0x000fe40000011400 */
[----:B------:R-:W-:-:S05]  /*01f0*/  MOV R9, R5 ;  /* 0x0000000500097202 */ /* 0x000fca0000000f00 */
[----:B------:R-:W-:Y:S01]  /*0200*/  @!P1 IMAD.MOV R9, RZ, RZ, -R9 ;  /* 0x000000ffff099224 */ /* 0x000fe200078e0a09 */
[----:B------:R-:W-:-:S04]  /*0210*/  @!P2 LOP3.LUT R9, RZ, R2, RZ, 0x33, !PT ;  /* 0x00000002ff09a212 */ /* 0x000fc800078e33ff */
[----:B------:R-:W-:Y:S01]  /*0220*/  IADD3 R5, PT, PT, R0, R9, RZ ;  /* 0x0000000900057210 */ /* 0x000fe20007ffe0ff */
[----:B------:R-:W-:-:S03]  /*0230*/  IMAD.MOV R4, RZ, RZ, -R9 ;  /* 0x000000ffff047224 */ /* 0x000fc600078e0a09 */
[----:B--2---:R-:W-:Y:S01]  /*0240*/  ISETP.GE.AND P0, PT, R5, UR6, PT ;  /* 0x0000000605007c0c */ /* 0x004fe2000bf06270 */
[----:B------:R-:W-:-:S03]  /*0250*/  IMAD R11, R2, R4, R7 ;  /* 0x00000004020b7224 */ /* 0x000fc600078e0207 */
[----:B------:R-:W-:Y:S02]  /*0260*/  ISETP.GE.OR P0, PT, R9, R2, P0 ;  /* 0x000000020900720c */ /* 0x000fe40000706670 */
[----:B------:R-:W-:Y:S02]  /*0270*/  IADD3 R4, PT, PT, R0, R11, RZ ;  /* 0x0000000b00047210 */ /* 0x000fe40007ffe0ff */
[----:B------:R-:W-:-:S04]  /*0280*/  ISETP.LT.OR P0, PT, R2, RZ, P0 ;  /* 0x000000ff0200720c */ /* 0x000fc80000701670 */
[----:B------:R-:W-:-:S13]  /*0290*/  ISETP.GE.OR P0, PT, R4, UR6, P0 ;  /* 0x0000000604007c0c */ /* 0x000fda0008706670 */
[----:B------:R-:W-:Y:S05]  /*02a0*/  @P0 EXIT ;  /* 0x000000000000094d */ /* 0x000fea0003800000 */
[----:B------:R-:W0:Y:S01]  /*02b0*/  LDCU.64 UR8, c[0x0][0x390] ;  /* 0x00007200ff0877ac */ /* 0x000e220008000a00 */
[----:B------:R-:W1:Y:S01]  /*02c0*/  LDC.64 R4, c[0x0][0x380] ;  /* 0x0000e000ff047b82 */ /* 0x000e620000000a00 */
[----:B------:R-:W2:Y:S01]  /*02d0*/  LDCU.64 UR4, c[0x0][0x358] ;  /* 0x00006b00ff0477ac */ /* 0x000ea20008000a00 */
[--C-:B0-----:R-:W-:Y:S02]  /*02e0*/  IADD3 R7, PT, PT, R9, UR9, -R0.reuse ;  /* 0x0000000909077c10 */ /* 0x101fe4000fffe800 */
[----:B------:R-:W-:-:S05]  /*02f0*/  IADD3 R0, PT, PT, R11, UR8, -R0 ;  /* 0x000000080b007c10 */ /* 0x000fca000fffe800 */
[----:B------:R-:W-:-:S04]  /*0300*/  IMAD R7, R7, R2, R0 ;  /* 0x0000000207077224 */ /* 0x000fc800078e0200 */
[----:B-1----:R-:W-:Y:S02]  /*0310*/  IMAD.WIDE R4, R7, 0x4, R4 ;  /* 0x0000000407047825 */ /* 0x002fe400078e0204 */
[----:B------:R-:W0:Y:S04]  /*0320*/  LDC.64 R6, c[0x0][0x388] ;  /* 0x0000e200ff067b82 */ /* 0x000e280000000a00 */
[----:B--2---:R-:W2:Y:S01]  /*0330*/  LDG.E R5, desc[UR4][R4.64] ;  /* 0x0000000404057981 */ /* 0x004ea2000c1e1900 */
[----:B------:R-:W-:-:S04]  /*0340*/  IMAD R0, R9, UR6, R11 ;  /* 0x0000000609007c24 */ /* 0x000fc8000f8e020b */
[----:B------:R-:W-:-:S04]  /*0350*/  IMAD R0, R0, R3, UR8 ;  /* 0x0000000800007e24 */ /* 0x000fc8000f8e0203 */
[----:B------:R-:W-:-:S04]  /*0360*/  IMAD R3, R0, R3, UR9 ;  /* 0x0000000900037e24 */ /* 0x000fc8000f8e0203 */
[----:B0-----:R-:W-:-:S05]  /*0370*/  IMAD.WIDE R2, R3, 0x4, R6 ;  /* 0x0000000403027825 */ /* 0x001fca00078e0206 */
[----:B--2---:R-:W-:Y:S01]  /*0380*/  STG.E desc[UR4][R2.64], R5 ;  /* 0x0000000502007986 */ /* 0x004fe2000c101904 */
[----:B------:R-:W-:Y:S05]  /*0390*/  EXIT ;  /* 0x000000000000794d */ /* 0x000fea0003800000 */
.L_x_19:
        /* <DEDUP_REMOVED lines=14> */
.L_x_30:


//--------------------- .text._Z6d_fillPfS_iiffS_i --------------------------
	.section	.text._Z6d_fillPfS_iiffS_i,"ax",@progbits
	.align	128
        .global         _Z6d_fillPfS_iiffS_i
        .type           _Z6d_fillPfS_iiffS_i,@function
        .size           _Z6d_fillPfS_iiffS_i,(.L_x_31 - _Z6d_fillPfS_iiffS_i)
        .other          _Z6d_fillPfS_iiffS_i,@"STO_CUDA_ENTRY STV_DEFAULT"
_Z6d_fillPfS_iiffS_i:
.text._Z6d_fillPfS_iiffS_i:
[----:B------:R-:W-:Y:S01]  /*0000*/  LDC R1, c[0x0][0x37c] ;  /* 0x0000df00ff017b82 */ /* 0x000fe20000000800 */
[----:B------:R-:W0:Y:S07]  /*0010*/  S2R R3, SR_TID.X ;  /* 0x0000000000037919 */ /* 0x000e2e0000002100 */
[----:B------:R-:W0:Y:S01]  /*0020*/  S2UR UR4, SR_CTAID.X ;  /* 0x00000000000479c3 */ /* 0x000e220000002500 */
[----:B------:R-:W1:Y:S01]  /*0030*/  LDCU UR8, c[0x0][0x3a8] ;  /* 0x00007500ff0877ac */ /* 0x000e620008000800 */
[----:B------:R-:W-:-:S06]  /*0040*/  HFMA2 R5, -RZ, RZ, 1.875, 0 ;  /* 0x3f800000ff057431 */ /* 0x000fcc00000001ff */
[----:B------:R-:W0:Y:S01]  /*0050*/  LDC R0, c[0x0][0x360] ;  /* 0x0000d800ff007b82 */ /* 0x000e220000000800 */
[----:B-1----:R-:W-:Y:S01]  /*0060*/  UISETP.NE.AND UP0, UPT, UR8, 0x1, UPT ;  /* 0x000000010800788c */ /* 0x002fe2000bf05270 */
[----:B0-----:R-:W-:-:S05]  /*0070*/  IMAD R0, R0, UR4, R3 ;  /* 0x0000000400007c24 */ /* 0x001fca000f8e0203 */
[----:B------:R-:W-:-:S03]  /*0080*/  I2FP.F32.S32 R2, R0 ;  /* 0x0000000000027245 */ /* 0x000fc60000201400 */
[----:B------:R-:W-:Y:S05]  /*0090*/  BRA.U !UP0, `(.L_x_20) ;  /* 0x0000000508087547 */ /* 0x000fea000b800000 */
[----:B------:R-:W-:-:S04]  /*00a0*/  I2FP.F32.S32 R3, UR8 ;  /* 0x0000000800037c45 */ /* 0x000fc80008201400 */
[----:B------:R-:W-:-:S13]  /*00b0*/  FSETP.NAN.AND P0, PT, |R3|, |R3|, PT ;  /* 0x400000030300720b */ /* 0x000fda0003f08200 */
[----:B------:R-:W-:Y:S01]  /*00c0*/  @P0 FADD R5, R3, 2 ;  /* 0x4000000003050421 */ /* 0x000fe20000000000 */
[----:B------:R-:W-:Y:S06]  /*00d0*/  @P0 BRA `(.L_x_20) ;  /* 0x0000000000f80947 */ /* 0x000fec0003800000 */
[C---:B------:R-:W-:Y:S01]  /*00e0*/  FMUL R4, |R3|.reuse, 16777216 ;  /* 0x4b80000003047820 */ /* 0x040fe20000400200 */
[----:B------:R-:W-:Y:S02]  /*00f0*/  FSETP.GEU.AND P0, PT, |R3|, 1.175494350822287508e-38, PT ;  /* 0x008000000300780b */ /* 0x000fe40003f0e200 */
[----:B------:R-:W-:Y:S02]  /*0100*/  MOV R10, 0x3a2c32e4 ;  /* 0x3a2c32e4000a7802 */ /* 0x000fe40000000f00 */
[----:B------:R-:W-:-:S04]  /*0110*/  FSEL R4, R4, |R3|, !P0 ;  /* 0x4000000304047208 */ /* 0x000fc80004000000 */
[----:B------:R-:W-:-:S04]  /*0120*/  IADD3 R5, PT, PT, R4, -0x3f3504f3, RZ ;  /* 0xc0cafb0d04057810 */ /* 0x000fc80007ffe0ff */
[----:B------:R-:W-:-:S04]  /*0130*/  LOP3.LUT R5, R5, 0xff800000, RZ, 0xc0, !PT ;  /* 0xff80000005057812 */ /* 0x000fc800078ec0ff */
[-C--:B------:R-:W-:Y:S02]  /*0140*/  IADD3 R4, PT, PT, R4, -R5.reuse, RZ ;  /* 0x8000000504047210 */ /* 0x080fe40007ffe0ff */
[----:B------:R-:W-:-:S03]  /*0150*/  I2FP.F32.S32 R5, R5 ;  /* 0x0000000500057245 */ /* 0x000fc60000201400 */
[C---:B------:R-:W-:Y:S01]  /*0160*/  FADD R7, R4.reuse, 1 ;  /* 0x3f80000004077421 */ /* 0x040fe20000000000 */
[----:B------:R-:W-:Y:S01]  /*0170*/  FADD R6, R4, -1 ;  /* 0xbf80000004067421 */ /* 0x000fe20000000000 */
[----:B------:R-:W-:Y:S02]  /*0180*/  FSEL R4, RZ, -24, P0 ;  /* 0xc1c00000ff047808 */ /* 0x000fe40000000000 */
[----:B------:R-:W-:Y:S01]  /*0190*/  FSETP.NEU.AND P0, PT, |R3|, +INF , PT ;  /* 0x7f8000000300780b */ /* 0x000fe20003f0d200 */
[----:B------:R-:W-:Y:S01]  /*01a0*/  FADD R8, R6, R6 ;  /* 0x0000000606087221 */ /* 0x000fe20000000000 */
[----:B------:R-:W0:Y:S01]  /*01b0*/  MUFU.RCP R7, R7 ;  /* 0x0000000700077308 */ /* 0x000e220000001000 */
[----:B------:R-:W-:Y:S01]  /*01c0*/  FFMA R4, R5, 1.1920928955078125e-07, R4 ;  /* 0x3400000005047823 */ /* 0x000fe20000000004 */
[----:B------:R-:W-:-:S13]  /*01d0*/  ISETP.NE.AND P0, PT, RZ, UR8, P0 ;  /* 0x00000008ff007c0c */ /* 0x000fda0008705270 */
[----:B------:R-:W-:Y:S01]  /*01e0*/  @!P0 FADD R3, R3, R3 ;  /* 0x0000000303038221 */ /* 0x000fe20000000000 */
[----:B0-----:R-:W-:-:S04]  /*01f0*/  FMUL R9, R7, R8 ;  /* 0x0000000807097220 */ /* 0x001fc80000400000 */
[----:B------:R-:W-:Y:S01]  /*0200*/  FADD R8, R6, -R9 ;  /* 0x8000000906087221 */ /* 0x000fe20000000000 */
[CC--:B------:R-:W-:Y:S01]  /*0210*/  FMUL R5, R9.reuse, R9.reuse ;  /* 0x0000000909057220 */ /* 0x0c0fe20000400000 */
[----:B------:R-:W-:Y:S02]  /*0220*/  FFMA R13, R9, 1.4426950216293334961, R4 ;  /* 0x3fb8aa3b090d7823 */ /* 0x000fe40000000004 */
[----:B------:R-:W-:Y:S01]  /*0230*/  FADD R11, R8, R8 ;  /* 0x00000008080b7221 */ /* 0x000fe20000000000 */
[C---:B------:R-:W-:Y:S01]  /*0240*/  FFMA R8, R5.reuse, R10, 0.0032181653659790754318 ;  /* 0x3b52e7db05087423 */ /* 0x040fe2000000000a */
[----:B------:R-:W-:Y:S02]  /*0250*/  FADD R4, R4, -R13 ;  /* 0x8000000d04047221 */ /* 0x000fe40000000000 */
[----:B------:R-:W-:Y:S01]  /*0260*/  FFMA R6, R6, -R9, R11 ;  /* 0x8000000906067223 */ /* 0x000fe2000000000b */
[----:B------:R-:W-:Y:S01]  /*0270*/  FFMA R8, R5, R8, 0.018033718690276145935 ;  /* 0x3c93bb7305087423 */ /* 0x000fe20000000008 */
[----:B------:R-:W-:-:S02]  /*0280*/  FFMA R11, R9, 1.4426950216293334961, R4 ;  /* 0x3fb8aa3b090b7823 */ /* 0x000fc40000000004 */
[----:B------:R-:W-:Y:S01]  /*0290*/  FMUL R6, R7, R6 ;  /* 0x0000000607067220 */ /* 0x000fe20000400000 */
[----:B------:R-:W-:-:S03]  /*02a0*/  FFMA R8, R5, R8, 0.12022458761930465698 ;  /* 0x3df6384f05087423 */ /* 0x000fc60000000008 */
[----:B------:R-:W-:Y:S01]  /*02b0*/  FFMA R4, R6, 1.4426950216293334961, R11 ;  /* 0x3fb8aa3b06047823 */ /* 0x000fe2000000000b */
[----:B------:R-:W-:-:S03]  /*02c0*/  FMUL R8, R5, R8 ;  /* 0x0000000805087220 */ /* 0x000fc60000400000 */
[----:B------:R-:W-:Y:S01]  /*02d0*/  FFMA R7, R9, 1.9251366722983220825e-08, R4 ;  /* 0x32a55e3409077823 */ /* 0x000fe20000000004 */
[----:B------:R-:W-:-:S04]  /*02e0*/  FMUL R5, R8, 3 ;  /* 0x4040000008057820 */ /* 0x000fc80000400000 */
[----:B------:R-:W-:Y:S01]  /*02f0*/  FFMA R5, R6, R5, R7 ;  /* 0x0000000506057223 */ /* 0x000fe20000000007 */
[----:B------:R-:W-:-:S03]  /*0300*/  HFMA2 R7, -RZ, RZ, 0.64013671875, -15.109375 ;  /* 0x391fcb8eff077431 */ /* 0x000fc600000001ff */
[----:B------:R-:W-:-:S04]  /*0310*/  FFMA R8, R9, R8, R5 ;  /* 0x0000000809087223 */ /* 0x000fc80000000005 */
[----:B------:R-:W-:-:S04]  /*0320*/  FADD R4, R13, R8 ;  /* 0x000000080d047221 */ /* 0x000fc80000000000 */
[----:B------:R-:W-:Y:S01]  /*0330*/  FMUL R5, R4, 2 ;  /* 0x4000000004057820 */ /* 0x000fe20000400000 */
[----:B------:R-:W-:-:S03]  /*0340*/  FADD R13, -R13, R4 ;  /* 0x000000040d0d7221 */ /* 0x000fc60000000100 */
[----:B------:R-:W0:Y:S01]  /*0350*/  FRND R6, R5 ;  /* 0x0000000500067307 */ /* 0x000e220000201000 */
[----:B------:R-:W-:Y:S01]  /*0360*/  FADD R13, R8, -R13 ;  /* 0x8000000d080d7221 */ /* 0x000fe20000000000 */
[----:B------:R-:W-:Y:S01]  /*0370*/  FFMA R4, R4, 2, -R5 ;  /* 0x4000000004047823 */ /* 0x000fe20000000805 */
[----:B------:R-:W-:-:S03]  /*0380*/  FSETP.GT.AND P2, PT, |R5|, 152, PT ;  /* 0x431800000500780b */ /* 0x000fc60003f44200 */
[----:B------:R-:W-:Y:S01]  /*0390*/  FFMA R13, R13, 2, R4 ;  /* 0x400000000d0d7823 */ /* 0x000fe20000000004 */
[----:B0-----:R-:W-:Y:S01]  /*03a0*/  FADD R4, R5, -R6 ;  /* 0x8000000605047221 */ /* 0x001fe20000000000 */
[----:B------:R-:W-:-:S03]  /*03b0*/  FSETP.GT.AND P1, PT, R6, RZ, PT ;  /* 0x000000ff0600720b */ /* 0x000fc60003f24000 */
[----:B------:R-:W-:Y:S01]  /*03c0*/  FADD R4, R4, R13 ;  /* 0x0000000d04047221 */ /* 0x000fe20000000000 */
[----:B------:R-:W-:Y:S02]  /*03d0*/  SEL R6, RZ, 0x83000000, P1 ;  /* 0x83000000ff067807 */ /* 0x000fe40000800000 */
[----:B------:R-:W-:Y:S01]  /*03e0*/  FSETP.GEU.AND P1, PT, R5, RZ, PT ;  /* 0x000000ff0500720b */ /* 0x000fe20003f2e000 */
[----:B------:R-:W-:Y:S01]  /*03f0*/  FFMA R7, R4, R7, 0.0013391353422775864601 ;  /* 0x3aaf85ed04077423 */ /* 0x000fe20000000007 */
[----:B------:R-:W-:-:S03]  /*0400*/  IADD3 R8, PT, PT, R6, 0x7f000000, RZ ;  /* 0x7f00000006087810 */ /* 0x000fc60007ffe0ff */
[C---:B------:R-:W-:Y:S02]  /*0410*/  FFMA R9, R4.reuse, R7, 0.0096188392490148544312 ;  /* 0x3c1d985604097423 */ /* 0x040fe40000000007 */
[----:B------:R0:W1:Y:S02]  /*0420*/  F2I.NTZ R7, R5 ;  /* 0x0000000500077305 */ /* 0x0000640000203100 */
[----:B------:R-:W-:-:S04]  /*0430*/  FFMA R9, R4, R9, 0.055503588169813156128 ;  /* 0x3d6357bb04097423 */ /* 0x000fc80000000009 */
[----:B------:R-:W-:Y:S01]  /*0440*/  FFMA R9, R4, R9, 0.24022644758224487305 ;  /* 0x3e75fdec04097423 */ /* 0x000fe20000000009 */
[----:B0-----:R-:W-:-:S03]  /*0450*/  FSEL R5, RZ, +INF , !P1 ;  /* 0x7f800000ff057808 */ /* 0x001fc60004800000 */
[----:B------:R-:W-:-:S04]  /*0460*/  FFMA R9, R4, R9, 0.69314718246459960938 ;  /* 0x3f31721804097423 */ /* 0x000fc80000000009 */
[----:B------:R-:W-:Y:S01]  /*0470*/  FFMA R9, R4, R9, 1 ;  /* 0x3f80000004097423 */ /* 0x000fe20000000009 */
[----:B-1----:R-:W-:-:S03]  /*0480*/  LEA R7, R7, -R6, 0x17 ;  /* 0x8000000607077211 */ /* 0x002fc600078eb8ff */
[----:B------:R-:W-:-:S04]  /*0490*/  FMUL R8, R8, R9 ;  /* 0x0000000908087220 */ /* 0x000fc80000400000 */
[----:B------:R-:W-:Y:S01]  /*04a0*/  @!P2 FMUL R5, R7, R8 ;  /* 0x000000080705a220 */ /* 0x000fe20000400000 */
[----:B------:R-:W-:-:S07]  /*04b0*/  @!P0 LOP3.LUT R5, R3, 0x7fffffff, RZ, 0xc0, !PT ;  /* 0x7fffffff03058812 */ /* 0x000fce00078ec0ff */
.L_x_20:
[----:B------:R-:W-:-:S13]  /*04c0*/  FSETP.GT.AND P0, PT, R5, R2, PT ;  /* 0x000000020500720b */ /* 0x000fda0003f04000 */
[----:B------:R-:W-:Y:S05]  /*04d0*/  @!P0 EXIT ;  /* 0x000000000000894d */ /* 0x000fea0003800000 */
[----:B------:R-:W0:Y:S01]  /*04e0*/  LDC R5, c[0x0][0x390] ;  /* 0x0000e400ff057b82 */ /* 0x000e220000000800 */
[----:B------:R-:W1:Y:S01]  /*04f0*/  LDCU.64 UR6, c[0x0][0x358] ;  /* 0x00006b00ff0677ac */ /* 0x000e620008000a00 */
[----:B------:R-:W-:Y:S02]  /*0500*/  MOV R7, 0x3f800000 ;  /* 0x3f80000000077802 */ /* 0x000fe40000000f00 */
[----:B0-----:R-:W-:-:S13]  /*0510*/  ISETP.NE.AND P0, PT, R0, R5, PT ;  /* 0x000000050000720c */ /* 0x001fda0003f05270 */
[----:B-1----:R-:W-:Y:S05]  /*0520*/  @!P0 BRA `(.L_x_21) ;  /* 0x0000000400b08947 */ /* 0x002fea0003800000 */
[----:B------:R-:W0:Y:S01]  /*0530*/  LDCU UR4, c[0x0][0x394] ;  /* 0x00007280ff0477ac */ /* 0x000e220008000800 */
[----:B------:R-:W-:Y:S01]  /*0540*/  HFMA2 R4, -RZ, RZ, 0, 0 ;  /* 0x00000000ff047431 */ /* 0x000fe200000001ff */
[----:B0-----:R-:W-:-:S09]  /*0550*/  UISETP.NE.AND UP0, UPT, UR4, URZ, UPT ;  /* 0x000000ff0400728c */ /* 0x001fd2000bf05270 */
[----:B------:R-:W-:Y:S05]  /*0560*/  BRA.U !UP0, `(.L_x_22) ;  /* 0x0000000508807547 */ /* 0x000fea000b800000 */
[----:B------:R-:W0:Y:S01]  /*0570*/  LDC.64 R2, c[0x0][0x380] ;  /* 0x0000e000ff027b82 */ /* 0x000e220000000a00 */
[----:B------:R-:W1:Y:S01]  /*0580*/  LDCU.64 UR10, c[0x0][0x3a0] ;  /* 0x00007400ff0a77ac */ /* 0x000e620008000a00 */
[----:B------:R-:W-:Y:S01]  /*0590*/  MOV R4, RZ ;  /* 0x000000ff00047202 */ /* 0x000fe20000000f00 */
[----:B------:R-:W-:-:S04]  /*05a0*/  UIMAD UR4, UR4, UR4, URZ ;  /* 0x00000004040472a4 */ /* 0x000fc8000f8e02ff */
[----:B------:R-:W-:Y:S02]  /*05b0*/  UISETP.LT.U32.AND UP0, UPT, UR4, 0x1, UPT ;  /* 0x000000010400788c */ /* 0x000fe4000bf01070 */
[----:B------:R-:W-:Y:S02]  /*05c0*/  IMAD R5, R5, UR4, RZ ;  /* 0x0000000405057c24 */ /* 0x000fe4000f8e02ff */
[----:B------:R-:W-:Y:S02]  /*05d0*/  USEL UR5, UR4, 0x1, !UP0 ;  /* 0x0000000104057887 */ /* 0x000fe4000c000000 */
[----:B------:R-:W-:Y:S02]  /*05e0*/  IMAD R9, R0, UR4, RZ ;  /* 0x0000000400097c24 */ /* 0x000fe4000f8e02ff */
[----:B------:R-:W-:Y:S01]  /*05f0*/  UIADD3 UR5, UPT, UPT, -UR5, URZ, URZ ;  /* 0x000000ff05057290 */ /* 0x000fe2000fffe1ff */
[----:B-1----:R-:W-:Y:S02]  /*0600*/  MOV R6, UR10 ;  /* 0x0000000a00067c02 */ /* 0x002fe40008000f00 */
[----:B------:R-:W-:-:S03]  /*0610*/  MOV R7, UR11 ;  /* 0x0000000b00077c02 */ /* 0x000fc60008000f00 */
[----:B------:R-:W-:-:S07]  /*0620*/  MOV R8, UR5 ;  /* 0x0000000500087c02 */ /* 0x000fce0008000f00 */
.L_x_25:
[--C-:B0-----:R-:W-:Y:S01]  /*0630*/  IMAD.WIDE R12, R5, 0x4, R2.reuse ;  /* 0x00000004050c7825 */ /* 0x101fe200078e0202 */
[----:B------:R0:W5:Y:S03]  /*0640*/  LDG.E R11, desc[UR6][R6.64] ;  /* 0x00000006060b7981 */ /* 0x000166000c1e1900 */
[----:B------:R-:W-:Y:S02]  /*0650*/  IMAD.WIDE R14, R9, 0x4, R2 ;  /* 0x00000004090e7825 */ /* 0x000fe400078e0202 */
[----:B------:R-:W2:Y:S04]  /*0660*/  LDG.E R13, desc[UR6][R12.64] ;  /* 0x000000060c0d7981 */ /* 0x000ea8000c1e1900 */
[----:B------:R-:W2:Y:S01]  /*0670*/  LDG.E R10, desc[UR6][R14.64] ;  /* 0x000000060e0a7981 */ /* 0x000ea2000c1e1900 */
[----:B------:R-:W-:Y:S01]  /*0680*/  IADD3 R8, PT, PT, R8, 0x1, RZ ;  /* 0x0000000108087810 */ /* 0x000fe20007ffe0ff */
[----:B------:R-:W-:Y:S01]  /*0690*/  BSSY.RECONVERGENT B0, `(.L_x_23) ;  /* 0x0000048000007945 */ /* 0x000fe20003800200 */
[----:B0-----:R-:W-:-:S02]  /*06a0*/  IADD3 R6, P2, PT, R6, 0x4, RZ ;  /* 0x0000000406067810 */ /* 0x001fc40007f5e0ff */
[----:B------:R-:W-:Y:S02]  /*06b0*/  ISETP.NE.AND P1, PT, R8, RZ, PT ;  /* 0x000000ff0800720c */ /* 0x000fe40003f25270 */
[----:B------:R-:W-:Y:S01]  /*06c0*/  MOV R16, 0x3f800000 ;  /* 0x3f80000000107802 */ /* 0x000fe20000000f00 */
[----:B--2---:R-:W-:-:S05]  /*06d0*/  FADD R10, R10, -R13 ;  /* 0x8000000d0a0a7221 */ /* 0x004fca0000000000 */
[----:B------:R-:W-:-:S13]  /*06e0*/  FSETP.NEU.AND P0, PT, R10, 1, PT ;  /* 0x3f8000000a00780b */ /* 0x000fda0003f0d000 */
[----:B------:R-:W-:Y:S05]  /*06f0*/  @!P0 BRA `(.L_x_24) ;  /* 0x0000000400048947 */ /* 0x000fea0003800000 */
[----:B------:R-:W-:-:S13]  /*0700*/  FSETP.NAN.AND P0, PT, |R10|, |R10|, PT ;  /* 0x4000000a0a00720b */ /* 0x000fda0003f08200 */
[----:B------:R-:W-:Y:S01]  /*0710*/  @P0 FADD R16, R10, 2 ;  /* 0x400000000a100421 */ /* 0x000fe20000000000 */
[----:B------:R-:W-:Y:S06]  /*0720*/  @P0 BRA `(.L_x_24) ;  /* 0x0000000000f80947 */ /* 0x000fec0003800000 */
[C---:B------:R-:W-:Y:S01]  /*0730*/  FMUL R13, |R10|.reuse, 16777216 ;  /* 0x4b8000000a0d7820 */ /* 0x040fe20000400200 */
[----:B------:R-:W-:Y:S01]  /*0740*/  FSETP.GEU.AND P0, PT, |R10|, 1.175494350822287508e-38, PT ;  /* 0x008000000a00780b */ /* 0x000fe20003f0e200 */
[----:B------:R-:W-:-:S03]  /*0750*/  HFMA2 R19, -RZ, RZ, 0.771484375, 0.21533203125 ;  /* 0x3a2c32e4ff137431 */ /* 0x000fc600000001ff */
[----:B------:R-:W-:Y:S02]  /*0760*/  FSEL R13, R13, |R10|, !P0 ;  /* 0x4000000a0d0d7208 */ /* 0x000fe40004000000 */
[----:B------:R-:W-:Y:S02]  /*0770*/  FSEL R16, RZ, -24, P0 ;  /* 0xc1c00000ff107808 */ /* 0x000fe40000000000 */
[----:B------:R-:W-:Y:S02]  /*0780*/  IADD3 R12, PT, PT, R13, -0x3f3504f3, RZ ;  /* 0xc0cafb0d0d0c7810 */ /* 0x000fe40007ffe0ff */
[----:B------:R-:W-:Y:S02]  /*0790*/  FSETP.NEU.AND P0, PT, |R10|, +INF , PT ;  /* 0x7f8000000a00780b */ /* 0x000fe40003f0d200 */
[----:B------:R-:W-:Y:S02]  /*07a0*/  LOP3.LUT R12, R12, 0xff800000, RZ, 0xc0, !PT ;  /* 0xff8000000c0c7812 */ /* 0x000fe400078ec0ff */
[----:B------:R-:W-:-:S02]  /*07b0*/  FSETP.NEU.AND P0, PT, R10, RZ, P0 ;  /* 0x000000ff0a00720b */ /* 0x000fc4000070d000 */
[----:B------:R-:W-:-:S05]  /*07c0*/  IADD3 R13, PT, PT, R13, -R12, RZ ;  /* 0x8000000c0d0d7210 */ /* 0x000fca0007ffe0ff */
[C---:B------:R-:W-:Y:S01]  /*07d0*/  FADD R14, R13.reuse, 1 ;  /* 0x3f8000000d0e7421 */ /* 0x040fe20000000000 */
[----:B------:R-:W-:Y:S01]  /*07e0*/  FADD R17, R13, -1 ;  /* 0xbf8000000d117421 */ /* 0x000fe20000000000 */
[----:B------:R-:W-:-:S03]  /*07f0*/  I2FP.F32.S32 R13, R12 ;  /* 0x0000000c000d7245 */ /* 0x000fc60000201400 */
[----:B------:R-:W-:Y:S01]  /*0800*/  FADD R15, R17, R17 ;  /* 0x00000011110f7221 */ /* 0x000fe20000000000 */
[----:B------:R-:W0:Y:S01]  /*0810*/  MUFU.RCP R14, R14 ;  /* 0x0000000e000e7308 */ /* 0x000e220000001000 */
[----:B------:R-:W-:Y:S02]  /*0820*/  @!P0 FADD R10, R10, R10 ;  /* 0x0000000a0a0a8221 */ /* 0x000fe40000000000 */
[----:B0-----:R-:W-:Y:S01]  /*0830*/  FMUL R12, R14, R15 ;  /* 0x0000000f0e0c7220 */ /* 0x001fe20000400000 */
[----:B------:R-:W-:-:S03]  /*0840*/  FFMA R15, R13, 1.1920928955078125e-07, R16 ;  /* 0x340000000d0f7823 */ /* 0x000fc60000000010 */
        /* <DEDUP_REMOVED lines=16> */
[----:B------:R-:W-:-:S03]  /*0950*/  MOV R16, 0x391fcb8e ;  /* 0x391fcb8e00107802 */ /* 0x000fc60000000f00 */
        /* <DEDUP_REMOVED lines=8> */
[----:B------:R-:W-:Y:S02]  /*09e0*/  FFMA R14, R14, 2, R15 ;  /* 0x400000000e0e7823 */ /* 0x000fe4000000000f */
[----:B------:R-:W1:Y:S01]  /*09f0*/  F2I.NTZ R15, R12 ;  /* 0x0000000c000f7305 */ /* 0x000e620000203100 */
[----:B0-----:R-:W-:Y:S01]  /*0a00*/  FADD R13, R12, -R17 ;  /* 0x800000110c0d7221 */ /* 0x001fe20000000000 */
[----:B------:R-:W-:-:S03]  /*0a10*/  FSETP.GT.AND P3, PT, R17, RZ, PT ;  /* 0x000000ff1100720b */ /* 0x000fc60003f64000 */
[----:B------:R-:W-:-:S04]  /*0a20*/  FADD R13, R13, R14 ;  /* 0x0000000e0d0d7221 */ /* 0x000fc80000000000 */
[----:B------:R-:W-:-:S04]  /*0a30*/  FFMA R14, R13, R16, 0.0013391353422775864601 ;  /* 0x3aaf85ed0d0e7423 */ /* 0x000fc80000000010 */
[----:B------:R-:W-:-:S04]  /*0a40*/  FFMA R14, R13, R14, 0.0096188392490148544312 ;  /* 0x3c1d98560d0e7423 */ /* 0x000fc8000000000e */
[----:B------:R-:W-:-:S04]  /*0a50*/  FFMA R14, R13, R14, 0.055503588169813156128 ;  /* 0x3d6357bb0d0e7423 */ /* 0x000fc8000000000e */
[C---:B------:R-:W-:Y:S01]  /*0a60*/  FFMA R16, R13.reuse, R14, 0.24022644758224487305 ;  /* 0x3e75fdec0d107423 */ /* 0x040fe2000000000e */
[----:B------:R-:W-:Y:S02]  /*0a70*/  SEL R14, RZ, 0x83000000, P3 ;  /* 0x83000000ff0e7807 */ /* 0x000fe40001800000 */
[----:B------:R-:W-:Y:S01]  /*0a80*/  FSETP.GEU.AND P3, PT, R12, RZ, PT ;  /* 0x000000ff0c00720b */ /* 0x000fe20003f6e000 */
[----:B------:R-:W-:Y:S01]  /*0a90*/  FFMA R16, R13, R16, 0.69314718246459960938 ;  /* 0x3f3172180d107423 */ /* 0x000fe20000000010 */
[----:B------:R-:W-:Y:S02]  /*0aa0*/  IADD3 R17, PT, PT, R14, 0x7f000000, RZ ;  /* 0x7f0000000e117810 */ /* 0x000fe40007ffe0ff */
[----:B-1----:R-:W-:Y:S01]  /*0ab0*/  LEA R15, R15, -R14, 0x17 ;  /* 0x8000000e0f0f7211 */ /* 0x002fe200078eb8ff */
[----:B------:R-:W-:Y:S01]  /*0ac0*/  FFMA R12, R13, R16, 1 ;  /* 0x3f8000000d0c7423 */ /* 0x000fe20000000010 */
[----:B------:R-:W-:-:S03]  /*0ad0*/  FSEL R16, RZ, +INF , !P3 ;  /* 0x7f800000ff107808 */ /* 0x000fc60005800000 */
[----:B------:R-:W-:-:S04]  /*0ae0*/  FMUL R12, R17, R12 ;  /* 0x0000000c110c7220 */ /* 0x000fc80000400000 */
[----:B------:R-:W-:Y:S01]  /*0af0*/  @!P4 FMUL R16, R15, R12 ;  /* 0x0000000c0f10c220 */ /* 0x000fe20000400000 */
[----:B------:R-:W-:-:S07]  /*0b00*/  @!P0 LOP3.LUT R16, R10, 0x7fffffff, RZ, 0xc0, !PT ;  /* 0x7fffffff0a108812 */ /* 0x000fce00078ec0ff */
.L_x_24:
[----:B------:R-:W-:Y:S05]  /*0b10*/  BSYNC.RECONVERGENT B0 ;  /* 0x0000000000007941 */ /* 0x000fea0003800200 */
.L_x_23:
[----:B-----5:R-:W-:Y:S01]  /*0b20*/  FFMA R4, R11, R16, R4 ;  /* 0x000000100b047223 */ /* 0x020fe20000000004 */
[----:B------:R-:W-:Y:S02]  /*0b30*/  IADD3 R5, PT, PT, R5, 0x1, RZ ;  /* 0x0000000105057810 */ /* 0x000fe40007ffe0ff */
[----:B------:R-:W-:Y:S02]  /*0b40*/  IADD3 R9, PT, PT, R9, 0x1, RZ ;  /* 0x0000000109097810 */ /* 0x000fe40007ffe0ff */
[----:B------:R-:W-:Y:S01]  /*0b50*/  IADD3.X R7, PT, PT, RZ, R7, RZ, P2, !PT ;  /* 0x00000007ff077210 */ /* 0x000fe200017fe4ff */
[----:B------:R-:W-:Y:S06]  /*0b60*/  @P1 BRA `(.L_x_25) ;  /* 0xfffffff800b01947 */ /* 0x000fec000383ffff */
.L_x_22:
[----:B------:R-:W0:Y:S01]  /*0b70*/  LDC R5, c[0x0][0x390] ;  /* 0x0000e400ff057b82 */ /* 0x000e220000000800 */
[----:B------:R-:W1:Y:S07]  /*0b80*/  LDCU UR4, c[0x0][0x3a8] ;  /* 0x00007500ff0477ac */ /* 0x000e6e0008000800 */
[----:B------:R-:W2:Y:S01]  /*0b90*/  LDC.64 R2, c[0x0][0x388] ;  /* 0x0000e200ff027b82 */ /* 0x000ea20000000a00 */
[----:B-1----:R-:W-:-:S04]  /*0ba0*/  IMAD R0, R0, UR4, RZ ;  /* 0x0000000400007c24 */ /* 0x002fc8000f8e02ff */
[----:B0-----:R-:W-:-:S04]  /*0bb0*/  IMAD R5, R0, UR4, R5 ;  /* 0x0000000400057c24 */ /* 0x001fc8000f8e0205 */
[----:B--2---:R-:W-:-:S05]  /*0bc0*/  IMAD.WIDE R2, R5, 0x4, R2 ;  /* 0x0000000405027825 */ /* 0x004fca00078e0202 */
[----:B------:R-:W-:Y:S01]  /*0bd0*/  STG.E desc[UR6][R2.64], R4 ;  /* 0x0000000402007986 */ /* 0x000fe2000c101906 */
[----:B------:R-:W-:Y:S05]  /*0be0*/  EXIT ;  /* 0x000000000000794d */ /* 0x000fea0003800000 */
.L_x_21:
[----:B------:R-:W0:Y:S01]  /*0bf0*/  LDC.64 R2, c[0x0][0x388] ;  /* 0x0000e200ff027b82 */ /* 0x000e220000000a00 */
[----:B------:R-:W-:-:S04]  /*0c00*/  IMAD R0, R5, UR8, RZ ;  /* 0x0000000805007c24 */ /* 0x000fc8000f8e02ff */
[----:B------:R-:W-:-:S04]  /*0c10*/  IMAD R5, R0, UR8, R5 ;  /* 0x0000000800057c24 */ /* 0x000fc8000f8e0205 */
[----:B0-----:R-:W-:-:S05]  /*0c20*/  IMAD.WIDE R2, R5, 0x4, R2 ;  /* 0x0000000405027825 */ /* 0x001fca00078e0202 */
[----:B------:R-:W-:Y:S01]  /*0c30*/  STG.E desc[UR6][R2.64], R7 ;  /* 0x0000000702007986 */ /* 0x000fe2000c101906 */
[----:B------:R-:W-:Y:S05]  /*0c40*/  EXIT ;  /* 0x000000000000794d */ /* 0x000fea0003800000 */
.L_x_26:
        /* <DEDUP_REMOVED lines=11> */
.L_x_31:


//--------------------- .nv.global.init           --------------------------
	.section	.nv.global.init,"aw",@progbits
	.align	4
.nv.global.init:
	.type		mrg32k3aM1SubSeq,@object
	.size		mrg32k3aM1SubSeq,(mrg32k3aM2SubSeq - mrg32k3aM1SubSeq)
mrg32k3aM1SubSeq:
        /*0000*/ 	.byte	0x0b, 0xcc, 0xee, 0x04, 0x73, 0x29, 0x8b, 0x6f, 0xf6, 0x53, 0x03, 0xf6, 0x23, 0xf6, 0xea, 0xda
        /* <DEDUP_REMOVED lines=125> */
	.type		mrg32k3aM2SubSeq,@object
	.size		mrg32k3aM2SubSeq,(mrg32k3aM1 - mrg32k3aM2SubSeq)
mrg32k3aM2SubSeq:
        /* <DEDUP_REMOVED lines=126> */
	.type		mrg32k3aM1,@object
	.size		mrg32k3aM1,(mrg32k3aM1Seq - mrg32k3aM1)
mrg32k3aM1:
        /* <DEDUP_REMOVED lines=144> */
	.type		mrg32k3aM1Seq,@object
	.size		mrg32k3aM1Seq,(mrg32k3aM2 - mrg32k3aM1Seq)
mrg32k3aM1Seq:
        /* <DEDUP_REMOVED lines=144> */
	.type		mrg32k3aM2,@object
	.size		mrg32k3aM2,(mrg32k3aM2Seq - mrg32k3aM2)
mrg32k3aM2:
        /* <DEDUP_REMOVED lines=144> */
	.type		mrg32k3aM2Seq,@object
	.size		mrg32k3aM2Seq,(precalc_xorwow_matrix - mrg32k3aM2Seq)
mrg32k3aM2Seq:
        /* <DEDUP_REMOVED lines=144> */
	.type		precalc_xorwow_matrix,@object
	.size		precalc_xorwow_matrix,(precalc_xorwow_offset_matrix - precalc_xorwow_matrix)
precalc_xorwow_matrix:
        /* <DEDUP_REMOVED lines=6400> */
	.type		precalc_xorwow_offset_matrix,@object
	.size		precalc_xorwow_offset_matrix,(.L_1 - precalc_xorwow_offset_matrix)
precalc_xorwow_offset_matrix:
        /* <DEDUP_REMOVED lines=6400> */
.L_1:


//--------------------- .nv.shared.reserved.0     --------------------------
	.section	.nv.shared.reserved.0,"aw",@nobits
	.weak		__nv_reservedSMEM_offset_0_alias
	.size		__nv_reservedSMEM_offset_0_alias, 0, 64
	.other		__nv_reservedSMEM_offset_0_alias,@"STO_CUDA_RESERVED_SHARED STV_DEFAULT"
__nv_reservedSMEM_offset_0_alias:
	.zero		0
	.zero		64


//--------------------- .nv.constant0._Z10matrix_vecPfS_S_i --------------------------
	.section	.nv.constant0._Z10matrix_vecPfS_S_i,"a",@progbits
	.sectionflags	@""
	.align	4
.nv.constant0._Z10matrix_vecPfS_S_i:
	.zero		924


//--------------------- .nv.constant0._Z9mirroringPfS_ii --------------------------
	.section	.nv.constant0._Z9mirroringPfS_ii,"a",@progbits
	.sectionflags	@""
	.align	4
.nv.constant0._Z9mirroringPfS_ii:
	.zero		920


//--------------------- .nv.constant0._Z5patchPfS_iiiii --------------------------
	.section	.nv.constant0._Z5patchPfS_iiiii,"a",@progbits
	.sectionflags	@""
	.align	4
.nv.constant0._Z5patchPfS_iiiii:
	.zero		932


//--------------------- .nv.constant0._Z6d_fillPfS_iiffS_i --------------------------
	.section	.nv.constant0._Z6d_fillPfS_iiffS_i,"a",@progbits
	.sectionflags	@""
	.align	4
.nv.constant0._Z6d_fillPfS_iiffS_i:
	.zero		940


//--------------------- SYMBOLS --------------------------

	.type		.nv.reservedSmem.offset0,@object
	.size		.nv.reservedSmem.offset0,0x4
